//
// Generated by NVIDIA NVVM Compiler
//
// Compiler Build ID: CL-36424714
// Cuda compilation tools, release 13.0, V13.0.88
// Based on NVVM 20.0.0
//

.version 9.0
.target sm_100
.address_size 64

	// .globl	convolvution2d_kernel_naive
.const .align 4 .b8 d_filter[1156];
// shared_scratch has been demoted

.visible .entry convolvution2d_kernel_naive(
	.param .u64 .ptr .align 1 convolvution2d_kernel_naive_param_0,
	.param .u64 .ptr .align 1 convolvution2d_kernel_naive_param_1,
	.param .u32 convolvution2d_kernel_naive_param_2,
	.param .u32 convolvution2d_kernel_naive_param_3,
	.param .f32 convolvution2d_kernel_naive_param_4
)
{
	.reg .pred 	%p<3>;
	.reg .b32 	%r<21>;
	.reg .b32 	%f<57>;
	.reg .b64 	%rd<14>;

	ld.param.u64 	%rd4, [convolvution2d_kernel_naive_param_0];
	ld.param.u64 	%rd5, [convolvution2d_kernel_naive_param_1];
	ld.param.u32 	%r10, [convolvution2d_kernel_naive_param_2];
	ld.param.f32 	%f3, [convolvution2d_kernel_naive_param_4];
	mov.u32 	%r11, %ctaid.x;
	shl.b32 	%r1, %r11, 4;
	mov.u32 	%r2, %tid.x;
	add.s32 	%r3, %r1, %r2;
	mov.u32 	%r12, %ctaid.y;
	shl.b32 	%r13, %r12, 4;
	mov.u32 	%r14, %tid.y;
	add.s32 	%r4, %r13, %r14;
	mul.lo.s32 	%r15, %r4, %r3;
	setp.gt.s32 	%p1, %r15, 37748735;
	@%p1 bra 	$L__BB0_4;
	mad.lo.s32 	%r17, %r10, %r4, %r2;
	add.s32 	%r19, %r17, %r1;
	mov.u64 	%rd7, d_filter;
	add.s64 	%rd13, %rd7, 32;
	cvta.to.global.u64 	%rd1, %rd5;
	mov.b32 	%r20, 0;
	mov.f32 	%f56, 0f00000000;
$L__BB0_2:
	mul.wide.s32 	%rd8, %r19, 4;
	add.s64 	%rd9, %rd1, %rd8;
	ld.global.f32 	%f5, [%rd9];
	ld.const.f32 	%f6, [%rd13+-32];
	fma.rn.f32 	%f7, %f5, %f6, %f56;
	ld.global.f32 	%f8, [%rd9+4];
	ld.const.f32 	%f9, [%rd13+-28];
	fma.rn.f32 	%f10, %f8, %f9, %f7;
	ld.global.f32 	%f11, [%rd9+8];
	ld.const.f32 	%f12, [%rd13+-24];
	fma.rn.f32 	%f13, %f11, %f12, %f10;
	ld.global.f32 	%f14, [%rd9+12];
	ld.const.f32 	%f15, [%rd13+-20];
	fma.rn.f32 	%f16, %f14, %f15, %f13;
	ld.global.f32 	%f17, [%rd9+16];
	ld.const.f32 	%f18, [%rd13+-16];
	fma.rn.f32 	%f19, %f17, %f18, %f16;
	ld.global.f32 	%f20, [%rd9+20];
	ld.const.f32 	%f21, [%rd13+-12];
	fma.rn.f32 	%f22, %f20, %f21, %f19;
	ld.global.f32 	%f23, [%rd9+24];
	ld.const.f32 	%f24, [%rd13+-8];
	fma.rn.f32 	%f25, %f23, %f24, %f22;
	ld.global.f32 	%f26, [%rd9+28];
	ld.const.f32 	%f27, [%rd13+-4];
	fma.rn.f32 	%f28, %f26, %f27, %f25;
	ld.global.f32 	%f29, [%rd9+32];
	ld.const.f32 	%f30, [%rd13];
	fma.rn.f32 	%f31, %f29, %f30, %f28;
	ld.global.f32 	%f32, [%rd9+36];
	ld.const.f32 	%f33, [%rd13+4];
	fma.rn.f32 	%f34, %f32, %f33, %f31;
	ld.global.f32 	%f35, [%rd9+40];
	ld.const.f32 	%f36, [%rd13+8];
	fma.rn.f32 	%f37, %f35, %f36, %f34;
	ld.global.f32 	%f38, [%rd9+44];
	ld.const.f32 	%f39, [%rd13+12];
	fma.rn.f32 	%f40, %f38, %f39, %f37;
	ld.global.f32 	%f41, [%rd9+48];
	ld.const.f32 	%f42, [%rd13+16];
	fma.rn.f32 	%f43, %f41, %f42, %f40;
	ld.global.f32 	%f44, [%rd9+52];
	ld.const.f32 	%f45, [%rd13+20];
	fma.rn.f32 	%f46, %f44, %f45, %f43;
	ld.global.f32 	%f47, [%rd9+56];
	ld.const.f32 	%f48, [%rd13+24];
	fma.rn.f32 	%f49, %f47, %f48, %f46;
	ld.global.f32 	%f50, [%rd9+60];
	ld.const.f32 	%f51, [%rd13+28];
	fma.rn.f32 	%f52, %f50, %f51, %f49;
	ld.global.f32 	%f53, [%rd9+64];
	ld.const.f32 	%f54, [%rd13+32];
	fma.rn.f32 	%f56, %f53, %f54, %f52;
	add.s32 	%r20, %r20, 1;
	add.s32 	%r19, %r19, %r10;
	add.s64 	%rd13, %rd13, 68;
	setp.ne.s32 	%p2, %r20, 17;
	@%p2 bra 	$L__BB0_2;
	div.rn.f32 	%f55, %f56, %f3;
	mad.lo.s32 	%r18, %r4, 6144, %r3;
	cvta.to.global.u64 	%rd10, %rd4;
	mul.wide.s32 	%rd11, %r18, 4;
	add.s64 	%rd12, %rd10, %rd11;
	st.global.f32 	[%rd12], %f55;
$L__BB0_4:
	ret;

}
	// .globl	convolvution2d_kernel
.visible .entry convolvution2d_kernel(
	.param .u64 .ptr .align 1 convolvution2d_kernel_param_0,
	.param .u64 .ptr .align 1 convolvution2d_kernel_param_1,
	.param .u32 convolvution2d_kernel_param_2,
	.param .u32 convolvution2d_kernel_param_3,
	.param .f32 convolvution2d_kernel_param_4
)
{
	.reg .b32 	%r<17>;
	.reg .b32 	%f<2566>;
	.reg .b64 	%rd<11>;
	// demoted variable
	.shared .align 4 .b8 shared_scratch[10240];
	ld.param.u64 	%rd1, [convolvution2d_kernel_param_0];
	ld.param.u64 	%rd2, [convolvution2d_kernel_param_1];
	ld.param.u32 	%r1, [convolvution2d_kernel_param_2];
	ld.param.f32 	%f1, [convolvution2d_kernel_param_4];
	cvta.to.global.u64 	%rd3, %rd1;
	cvta.to.global.u64 	%rd4, %rd2;
	mov.u32 	%r2, %tid.y;
	mov.u32 	%r3, %tid.x;
	mov.u32 	%r4, %ctaid.y;
	shl.b32 	%r5, %r4, 4;
	add.s32 	%r6, %r5, %r2;
	mov.u32 	%r7, %ctaid.x;
	shl.b32 	%r8, %r7, 6;
	add.s32 	%r9, %r8, %r3;
	mad.lo.s32 	%r10, %r1, %r6, %r9;
	mul.wide.u32 	%rd5, %r10, 4;
	add.s64 	%rd6, %rd4, %rd5;
	mad.lo.s32 	%r11, %r6, 6144, %r9;
	mul.wide.u32 	%rd7, %r11, 4;
	add.s64 	%rd8, %rd3, %rd7;
	mad.lo.s32 	%r12, %r2, 80, %r3;
	ld.global.nc.f32 	%f2, [%rd6];
	shl.b32 	%r13, %r12, 2;
	mov.u32 	%r14, shared_scratch;
	add.s32 	%r15, %r14, %r13;
	st.shared.f32 	[%r15], %f2;
	ld.global.nc.f32 	%f3, [%rd6+64];
	st.shared.f32 	[%r15+64], %f3;
	ld.global.nc.f32 	%f4, [%rd6+128];
	st.shared.f32 	[%r15+128], %f4;
	ld.global.nc.f32 	%f5, [%rd6+192];
	st.shared.f32 	[%r15+192], %f5;
	ld.global.nc.f32 	%f6, [%rd6+256];
	st.shared.f32 	[%r15+256], %f6;
	shl.b32 	%r16, %r1, 4;
	mul.wide.s32 	%rd9, %r16, 4;
	add.s64 	%rd10, %rd6, %rd9;
	ld.global.nc.f32 	%f7, [%rd10];
	st.shared.f32 	[%r15+5120], %f7;
	ld.global.nc.f32 	%f8, [%rd10+64];
	st.shared.f32 	[%r15+5184], %f8;
	ld.global.nc.f32 	%f9, [%rd10+128];
	st.shared.f32 	[%r15+5248], %f9;
	ld.global.nc.f32 	%f10, [%rd10+192];
	st.shared.f32 	[%r15+5312], %f10;
	ld.global.nc.f32 	%f11, [%rd10+256];
	st.shared.f32 	[%r15+5376], %f11;
	bar.sync 	0;
	ld.shared.f32 	%f12, [%r15];
	ld.const.f32 	%f13, [d_filter];
	fma.rn.f32 	%f14, %f12, %f13, 0f00000000;
	ld.shared.f32 	%f15, [%r15+64];
	fma.rn.f32 	%f16, %f13, %f15, 0f00000000;
	ld.shared.f32 	%f17, [%r15+128];
	fma.rn.f32 	%f18, %f17, %f13, 0f00000000;
	ld.shared.f32 	%f19, [%r15+192];
	fma.rn.f32 	%f20, %f13, %f19, 0f00000000;
	ld.shared.f32 	%f21, [%r15+4];
	ld.const.f32 	%f22, [d_filter+4];
	fma.rn.f32 	%f23, %f21, %f22, %f14;
	ld.shared.f32 	%f24, [%r15+68];
	fma.rn.f32 	%f25, %f22, %f24, %f16;
	ld.shared.f32 	%f26, [%r15+132];
	fma.rn.f32 	%f27, %f26, %f22, %f18;
	ld.shared.f32 	%f28, [%r15+196];
	fma.rn.f32 	%f29, %f22, %f28, %f20;
	ld.shared.f32 	%f30, [%r15+8];
	ld.const.f32 	%f31, [d_filter+8];
	fma.rn.f32 	%f32, %f30, %f31, %f23;
	ld.shared.f32 	%f33, [%r15+72];
	fma.rn.f32 	%f34, %f31, %f33, %f25;
	ld.shared.f32 	%f35, [%r15+136];
	fma.rn.f32 	%f36, %f35, %f31, %f27;
	ld.shared.f32 	%f37, [%r15+200];
	fma.rn.f32 	%f38, %f31, %f37, %f29;
	ld.shared.f32 	%f39, [%r15+12];
	ld.const.f32 	%f40, [d_filter+12];
	fma.rn.f32 	%f41, %f39, %f40, %f32;
	ld.shared.f32 	%f42, [%r15+76];
	fma.rn.f32 	%f43, %f40, %f42, %f34;
	ld.shared.f32 	%f44, [%r15+140];
	fma.rn.f32 	%f45, %f44, %f40, %f36;
	ld.shared.f32 	%f46, [%r15+204];
	fma.rn.f32 	%f47, %f40, %f46, %f38;
	ld.shared.f32 	%f48, [%r15+16];
	ld.const.f32 	%f49, [d_filter+16];
	fma.rn.f32 	%f50, %f48, %f49, %f41;
	ld.shared.f32 	%f51, [%r15+80];
	fma.rn.f32 	%f52, %f49, %f51, %f43;
	ld.shared.f32 	%f53, [%r15+144];
	fma.rn.f32 	%f54, %f53, %f49, %f45;
	ld.shared.f32 	%f55, [%r15+208];
	fma.rn.f32 	%f56, %f49, %f55, %f47;
	ld.shared.f32 	%f57, [%r15+20];
	ld.const.f32 	%f58, [d_filter+20];
	fma.rn.f32 	%f59, %f57, %f58, %f50;
	ld.shared.f32 	%f60, [%r15+84];
	fma.rn.f32 	%f61, %f58, %f60, %f52;
	ld.shared.f32 	%f62, [%r15+148];
	fma.rn.f32 	%f63, %f62, %f58, %f54;
	ld.shared.f32 	%f64, [%r15+212];
	fma.rn.f32 	%f65, %f58, %f64, %f56;
	ld.shared.f32 	%f66, [%r15+24];
	ld.const.f32 	%f67, [d_filter+24];
	fma.rn.f32 	%f68, %f66, %f67, %f59;
	ld.shared.f32 	%f69, [%r15+88];
	fma.rn.f32 	%f70, %f67, %f69, %f61;
	ld.shared.f32 	%f71, [%r15+152];
	fma.rn.f32 	%f72, %f71, %f67, %f63;
	ld.shared.f32 	%f73, [%r15+216];
	fma.rn.f32 	%f74, %f67, %f73, %f65;
	ld.shared.f32 	%f75, [%r15+28];
	ld.const.f32 	%f76, [d_filter+28];
	fma.rn.f32 	%f77, %f75, %f76, %f68;
	ld.shared.f32 	%f78, [%r15+92];
	fma.rn.f32 	%f79, %f76, %f78, %f70;
	ld.shared.f32 	%f80, [%r15+156];
	fma.rn.f32 	%f81, %f80, %f76, %f72;
	ld.shared.f32 	%f82, [%r15+220];
	fma.rn.f32 	%f83, %f76, %f82, %f74;
	ld.shared.f32 	%f84, [%r15+32];
	ld.const.f32 	%f85, [d_filter+32];
	fma.rn.f32 	%f86, %f84, %f85, %f77;
	ld.shared.f32 	%f87, [%r15+96];
	fma.rn.f32 	%f88, %f85, %f87, %f79;
	ld.shared.f32 	%f89, [%r15+160];
	fma.rn.f32 	%f90, %f89, %f85, %f81;
	ld.shared.f32 	%f91, [%r15+224];
	fma.rn.f32 	%f92, %f85, %f91, %f83;
	ld.shared.f32 	%f93, [%r15+36];
	ld.const.f32 	%f94, [d_filter+36];
	fma.rn.f32 	%f95, %f93, %f94, %f86;
	ld.shared.f32 	%f96, [%r15+100];
	fma.rn.f32 	%f97, %f94, %f96, %f88;
	ld.shared.f32 	%f98, [%r15+164];
	fma.rn.f32 	%f99, %f98, %f94, %f90;
	ld.shared.f32 	%f100, [%r15+228];
	fma.rn.f32 	%f101, %f94, %f100, %f92;
	ld.shared.f32 	%f102, [%r15+40];
	ld.const.f32 	%f103, [d_filter+40];
	fma.rn.f32 	%f104, %f102, %f103, %f95;
	ld.shared.f32 	%f105, [%r15+104];
	fma.rn.f32 	%f106, %f103, %f105, %f97;
	ld.shared.f32 	%f107, [%r15+168];
	fma.rn.f32 	%f108, %f107, %f103, %f99;
	ld.shared.f32 	%f109, [%r15+232];
	fma.rn.f32 	%f110, %f103, %f109, %f101;
	ld.shared.f32 	%f111, [%r15+44];
	ld.const.f32 	%f112, [d_filter+44];
	fma.rn.f32 	%f113, %f111, %f112, %f104;
	ld.shared.f32 	%f114, [%r15+108];
	fma.rn.f32 	%f115, %f112, %f114, %f106;
	ld.shared.f32 	%f116, [%r15+172];
	fma.rn.f32 	%f117, %f116, %f112, %f108;
	ld.shared.f32 	%f118, [%r15+236];
	fma.rn.f32 	%f119, %f112, %f118, %f110;
	ld.shared.f32 	%f120, [%r15+48];
	ld.const.f32 	%f121, [d_filter+48];
	fma.rn.f32 	%f122, %f120, %f121, %f113;
	ld.shared.f32 	%f123, [%r15+112];
	fma.rn.f32 	%f124, %f121, %f123, %f115;
	ld.shared.f32 	%f125, [%r15+176];
	fma.rn.f32 	%f126, %f125, %f121, %f117;
	ld.shared.f32 	%f127, [%r15+240];
	fma.rn.f32 	%f128, %f121, %f127, %f119;
	ld.shared.f32 	%f129, [%r15+52];
	ld.const.f32 	%f130, [d_filter+52];
	fma.rn.f32 	%f131, %f129, %f130, %f122;
	ld.shared.f32 	%f132, [%r15+116];
	fma.rn.f32 	%f133, %f130, %f132, %f124;
	ld.shared.f32 	%f134, [%r15+180];
	fma.rn.f32 	%f135, %f134, %f130, %f126;
	ld.shared.f32 	%f136, [%r15+244];
	fma.rn.f32 	%f137, %f130, %f136, %f128;
	ld.shared.f32 	%f138, [%r15+56];
	ld.const.f32 	%f139, [d_filter+56];
	fma.rn.f32 	%f140, %f138, %f139, %f131;
	ld.shared.f32 	%f141, [%r15+120];
	fma.rn.f32 	%f142, %f139, %f141, %f133;
	ld.shared.f32 	%f143, [%r15+184];
	fma.rn.f32 	%f144, %f143, %f139, %f135;
	ld.shared.f32 	%f145, [%r15+248];
	fma.rn.f32 	%f146, %f139, %f145, %f137;
	ld.shared.f32 	%f147, [%r15+60];
	ld.const.f32 	%f148, [d_filter+60];
	fma.rn.f32 	%f149, %f147, %f148, %f140;
	ld.shared.f32 	%f150, [%r15+124];
	fma.rn.f32 	%f151, %f148, %f150, %f142;
	ld.shared.f32 	%f152, [%r15+188];
	fma.rn.f32 	%f153, %f152, %f148, %f144;
	ld.shared.f32 	%f154, [%r15+252];
	fma.rn.f32 	%f155, %f148, %f154, %f146;
	ld.const.f32 	%f156, [d_filter+64];
	fma.rn.f32 	%f157, %f15, %f156, %f149;
	fma.rn.f32 	%f158, %f156, %f17, %f151;
	fma.rn.f32 	%f159, %f19, %f156, %f153;
	ld.shared.f32 	%f160, [%r15+256];
	fma.rn.f32 	%f161, %f156, %f160, %f155;
	ld.shared.f32 	%f162, [%r15+320];
	ld.const.f32 	%f163, [d_filter+68];
	fma.rn.f32 	%f164, %f162, %f163, %f157;
	ld.shared.f32 	%f165, [%r15+384];
	fma.rn.f32 	%f166, %f163, %f165, %f158;
	ld.shared.f32 	%f167, [%r15+448];
	fma.rn.f32 	%f168, %f167, %f163, %f159;
	ld.shared.f32 	%f169, [%r15+512];
	fma.rn.f32 	%f170, %f163, %f169, %f161;
	ld.shared.f32 	%f171, [%r15+324];
	ld.const.f32 	%f172, [d_filter+72];
	fma.rn.f32 	%f173, %f171, %f172, %f164;
	ld.shared.f32 	%f174, [%r15+388];
	fma.rn.f32 	%f175, %f172, %f174, %f166;
	ld.shared.f32 	%f176, [%r15+452];
	fma.rn.f32 	%f177, %f176, %f172, %f168;
	ld.shared.f32 	%f178, [%r15+516];
	fma.rn.f32 	%f179, %f172, %f178, %f170;
	ld.shared.f32 	%f180, [%r15+328];
	ld.const.f32 	%f181, [d_filter+76];
	fma.rn.f32 	%f182, %f180, %f181, %f173;
	ld.shared.f32 	%f183, [%r15+392];
	fma.rn.f32 	%f184, %f181, %f183, %f175;
	ld.shared.f32 	%f185, [%r15+456];
	fma.rn.f32 	%f186, %f185, %f181, %f177;
	ld.shared.f32 	%f187, [%r15+520];
	fma.rn.f32 	%f188, %f181, %f187, %f179;
	ld.shared.f32 	%f189, [%r15+332];
	ld.const.f32 	%f190, [d_filter+80];
	fma.rn.f32 	%f191, %f189, %f190, %f182;
	ld.shared.f32 	%f192, [%r15+396];
	fma.rn.f32 	%f193, %f190, %f192, %f184;
	ld.shared.f32 	%f194, [%r15+460];
	fma.rn.f32 	%f195, %f194, %f190, %f186;
	ld.shared.f32 	%f196, [%r15+524];
	fma.rn.f32 	%f197, %f190, %f196, %f188;
	ld.shared.f32 	%f198, [%r15+336];
	ld.const.f32 	%f199, [d_filter+84];
	fma.rn.f32 	%f200, %f198, %f199, %f191;
	ld.shared.f32 	%f201, [%r15+400];
	fma.rn.f32 	%f202, %f199, %f201, %f193;
	ld.shared.f32 	%f203, [%r15+464];
	fma.rn.f32 	%f204, %f203, %f199, %f195;
	ld.shared.f32 	%f205, [%r15+528];
	fma.rn.f32 	%f206, %f199, %f205, %f197;
	ld.shared.f32 	%f207, [%r15+340];
	ld.const.f32 	%f208, [d_filter+88];
	fma.rn.f32 	%f209, %f207, %f208, %f200;
	ld.shared.f32 	%f210, [%r15+404];
	fma.rn.f32 	%f211, %f208, %f210, %f202;
	ld.shared.f32 	%f212, [%r15+468];
	fma.rn.f32 	%f213, %f212, %f208, %f204;
	ld.shared.f32 	%f214, [%r15+532];
	fma.rn.f32 	%f215, %f208, %f214, %f206;
	ld.shared.f32 	%f216, [%r15+344];
	ld.const.f32 	%f217, [d_filter+92];
	fma.rn.f32 	%f218, %f216, %f217, %f209;
	ld.shared.f32 	%f219, [%r15+408];
	fma.rn.f32 	%f220, %f217, %f219, %f211;
	ld.shared.f32 	%f221, [%r15+472];
	fma.rn.f32 	%f222, %f221, %f217, %f213;
	ld.shared.f32 	%f223, [%r15+536];
	fma.rn.f32 	%f224, %f217, %f223, %f215;
	ld.shared.f32 	%f225, [%r15+348];
	ld.const.f32 	%f226, [d_filter+96];
	fma.rn.f32 	%f227, %f225, %f226, %f218;
	ld.shared.f32 	%f228, [%r15+412];
	fma.rn.f32 	%f229, %f226, %f228, %f220;
	ld.shared.f32 	%f230, [%r15+476];
	fma.rn.f32 	%f231, %f230, %f226, %f222;
	ld.shared.f32 	%f232, [%r15+540];
	fma.rn.f32 	%f233, %f226, %f232, %f224;
	ld.shared.f32 	%f234, [%r15+352];
	ld.const.f32 	%f235, [d_filter+100];
	fma.rn.f32 	%f236, %f234, %f235, %f227;
	ld.shared.f32 	%f237, [%r15+416];
	fma.rn.f32 	%f238, %f235, %f237, %f229;
	ld.shared.f32 	%f239, [%r15+480];
	fma.rn.f32 	%f240, %f239, %f235, %f231;
	ld.shared.f32 	%f241, [%r15+544];
	fma.rn.f32 	%f242, %f235, %f241, %f233;
	ld.shared.f32 	%f243, [%r15+356];
	ld.const.f32 	%f244, [d_filter+104];
	fma.rn.f32 	%f245, %f243, %f244, %f236;
	ld.shared.f32 	%f246, [%r15+420];
	fma.rn.f32 	%f247, %f244, %f246, %f238;
	ld.shared.f32 	%f248, [%r15+484];
	fma.rn.f32 	%f249, %f248, %f244, %f240;
	ld.shared.f32 	%f250, [%r15+548];
	fma.rn.f32 	%f251, %f244, %f250, %f242;
	ld.shared.f32 	%f252, [%r15+360];
	ld.const.f32 	%f253, [d_filter+108];
	fma.rn.f32 	%f254, %f252, %f253, %f245;
	ld.shared.f32 	%f255, [%r15+424];
	fma.rn.f32 	%f256, %f253, %f255, %f247;
	ld.shared.f32 	%f257, [%r15+488];
	fma.rn.f32 	%f258, %f257, %f253, %f249;
	ld.shared.f32 	%f259, [%r15+552];
	fma.rn.f32 	%f260, %f253, %f259, %f251;
	ld.shared.f32 	%f261, [%r15+364];
	ld.const.f32 	%f262, [d_filter+112];
	fma.rn.f32 	%f263, %f261, %f262, %f254;
	ld.shared.f32 	%f264, [%r15+428];
	fma.rn.f32 	%f265, %f262, %f264, %f256;
	ld.shared.f32 	%f266, [%r15+492];
	fma.rn.f32 	%f267, %f266, %f262, %f258;
	ld.shared.f32 	%f268, [%r15+556];
	fma.rn.f32 	%f269, %f262, %f268, %f260;
	ld.shared.f32 	%f270, [%r15+368];
	ld.const.f32 	%f271, [d_filter+116];
	fma.rn.f32 	%f272, %f270, %f271, %f263;
	ld.shared.f32 	%f273, [%r15+432];
	fma.rn.f32 	%f274, %f271, %f273, %f265;
	ld.shared.f32 	%f275, [%r15+496];
	fma.rn.f32 	%f276, %f275, %f271, %f267;
	ld.shared.f32 	%f277, [%r15+560];
	fma.rn.f32 	%f278, %f271, %f277, %f269;
	ld.shared.f32 	%f279, [%r15+372];
	ld.const.f32 	%f280, [d_filter+120];
	fma.rn.f32 	%f281, %f279, %f280, %f272;
	ld.shared.f32 	%f282, [%r15+436];
	fma.rn.f32 	%f283, %f280, %f282, %f274;
	ld.shared.f32 	%f284, [%r15+500];
	fma.rn.f32 	%f285, %f284, %f280, %f276;
	ld.shared.f32 	%f286, [%r15+564];
	fma.rn.f32 	%f287, %f280, %f286, %f278;
	ld.shared.f32 	%f288, [%r15+376];
	ld.const.f32 	%f289, [d_filter+124];
	fma.rn.f32 	%f290, %f288, %f289, %f281;
	ld.shared.f32 	%f291, [%r15+440];
	fma.rn.f32 	%f292, %f289, %f291, %f283;
	ld.shared.f32 	%f293, [%r15+504];
	fma.rn.f32 	%f294, %f293, %f289, %f285;
	ld.shared.f32 	%f295, [%r15+568];
	fma.rn.f32 	%f296, %f289, %f295, %f287;
	ld.shared.f32 	%f297, [%r15+380];
	ld.const.f32 	%f298, [d_filter+128];
	fma.rn.f32 	%f299, %f297, %f298, %f290;
	ld.shared.f32 	%f300, [%r15+444];
	fma.rn.f32 	%f301, %f298, %f300, %f292;
	ld.shared.f32 	%f302, [%r15+508];
	fma.rn.f32 	%f303, %f302, %f298, %f294;
	ld.shared.f32 	%f304, [%r15+572];
	fma.rn.f32 	%f305, %f298, %f304, %f296;
	ld.const.f32 	%f306, [d_filter+132];
	fma.rn.f32 	%f307, %f165, %f306, %f299;
	fma.rn.f32 	%f308, %f306, %f167, %f301;
	fma.rn.f32 	%f309, %f169, %f306, %f303;
	ld.shared.f32 	%f310, [%r15+576];
	fma.rn.f32 	%f311, %f306, %f310, %f305;
	ld.shared.f32 	%f312, [%r15+640];
	ld.const.f32 	%f313, [d_filter+136];
	fma.rn.f32 	%f314, %f312, %f313, %f307;
	ld.shared.f32 	%f315, [%r15+704];
	fma.rn.f32 	%f316, %f313, %f315, %f308;
	ld.shared.f32 	%f317, [%r15+768];
	fma.rn.f32 	%f318, %f317, %f313, %f309;
	ld.shared.f32 	%f319, [%r15+832];
	fma.rn.f32 	%f320, %f313, %f319, %f311;
	ld.shared.f32 	%f321, [%r15+644];
	ld.const.f32 	%f322, [d_filter+140];
	fma.rn.f32 	%f323, %f321, %f322, %f314;
	ld.shared.f32 	%f324, [%r15+708];
	fma.rn.f32 	%f325, %f322, %f324, %f316;
	ld.shared.f32 	%f326, [%r15+772];
	fma.rn.f32 	%f327, %f326, %f322, %f318;
	ld.shared.f32 	%f328, [%r15+836];
	fma.rn.f32 	%f329, %f322, %f328, %f320;
	ld.shared.f32 	%f330, [%r15+648];
	ld.const.f32 	%f331, [d_filter+144];
	fma.rn.f32 	%f332, %f330, %f331, %f323;
	ld.shared.f32 	%f333, [%r15+712];
	fma.rn.f32 	%f334, %f331, %f333, %f325;
	ld.shared.f32 	%f335, [%r15+776];
	fma.rn.f32 	%f336, %f335, %f331, %f327;
	ld.shared.f32 	%f337, [%r15+840];
	fma.rn.f32 	%f338, %f331, %f337, %f329;
	ld.shared.f32 	%f339, [%r15+652];
	ld.const.f32 	%f340, [d_filter+148];
	fma.rn.f32 	%f341, %f339, %f340, %f332;
	ld.shared.f32 	%f342, [%r15+716];
	fma.rn.f32 	%f343, %f340, %f342, %f334;
	ld.shared.f32 	%f344, [%r15+780];
	fma.rn.f32 	%f345, %f344, %f340, %f336;
	ld.shared.f32 	%f346, [%r15+844];
	fma.rn.f32 	%f347, %f340, %f346, %f338;
	ld.shared.f32 	%f348, [%r15+656];
	ld.const.f32 	%f349, [d_filter+152];
	fma.rn.f32 	%f350, %f348, %f349, %f341;
	ld.shared.f32 	%f351, [%r15+720];
	fma.rn.f32 	%f352, %f349, %f351, %f343;
	ld.shared.f32 	%f353, [%r15+784];
	fma.rn.f32 	%f354, %f353, %f349, %f345;
	ld.shared.f32 	%f355, [%r15+848];
	fma.rn.f32 	%f356, %f349, %f355, %f347;
	ld.shared.f32 	%f357, [%r15+660];
	ld.const.f32 	%f358, [d_filter+156];
	fma.rn.f32 	%f359, %f357, %f358, %f350;
	ld.shared.f32 	%f360, [%r15+724];
	fma.rn.f32 	%f361, %f358, %f360, %f352;
	ld.shared.f32 	%f362, [%r15+788];
	fma.rn.f32 	%f363, %f362, %f358, %f354;
	ld.shared.f32 	%f364, [%r15+852];
	fma.rn.f32 	%f365, %f358, %f364, %f356;
	ld.shared.f32 	%f366, [%r15+664];
	ld.const.f32 	%f367, [d_filter+160];
	fma.rn.f32 	%f368, %f366, %f367, %f359;
	ld.shared.f32 	%f369, [%r15+728];
	fma.rn.f32 	%f370, %f367, %f369, %f361;
	ld.shared.f32 	%f371, [%r15+792];
	fma.rn.f32 	%f372, %f371, %f367, %f363;
	ld.shared.f32 	%f373, [%r15+856];
	fma.rn.f32 	%f374, %f367, %f373, %f365;
	ld.shared.f32 	%f375, [%r15+668];
	ld.const.f32 	%f376, [d_filter+164];
	fma.rn.f32 	%f377, %f375, %f376, %f368;
	ld.shared.f32 	%f378, [%r15+732];
	fma.rn.f32 	%f379, %f376, %f378, %f370;
	ld.shared.f32 	%f380, [%r15+796];
	fma.rn.f32 	%f381, %f380, %f376, %f372;
	ld.shared.f32 	%f382, [%r15+860];
	fma.rn.f32 	%f383, %f376, %f382, %f374;
	ld.shared.f32 	%f384, [%r15+672];
	ld.const.f32 	%f385, [d_filter+168];
	fma.rn.f32 	%f386, %f384, %f385, %f377;
	ld.shared.f32 	%f387, [%r15+736];
	fma.rn.f32 	%f388, %f385, %f387, %f379;
	ld.shared.f32 	%f389, [%r15+800];
	fma.rn.f32 	%f390, %f389, %f385, %f381;
	ld.shared.f32 	%f391, [%r15+864];
	fma.rn.f32 	%f392, %f385, %f391, %f383;
	ld.shared.f32 	%f393, [%r15+676];
	ld.const.f32 	%f394, [d_filter+172];
	fma.rn.f32 	%f395, %f393, %f394, %f386;
	ld.shared.f32 	%f396, [%r15+740];
	fma.rn.f32 	%f397, %f394, %f396, %f388;
	ld.shared.f32 	%f398, [%r15+804];
	fma.rn.f32 	%f399, %f398, %f394, %f390;
	ld.shared.f32 	%f400, [%r15+868];
	fma.rn.f32 	%f401, %f394, %f400, %f392;
	ld.shared.f32 	%f402, [%r15+680];
	ld.const.f32 	%f403, [d_filter+176];
	fma.rn.f32 	%f404, %f402, %f403, %f395;
	ld.shared.f32 	%f405, [%r15+744];
	fma.rn.f32 	%f406, %f403, %f405, %f397;
	ld.shared.f32 	%f407, [%r15+808];
	fma.rn.f32 	%f408, %f407, %f403, %f399;
	ld.shared.f32 	%f409, [%r15+872];
	fma.rn.f32 	%f410, %f403, %f409, %f401;
	ld.shared.f32 	%f411, [%r15+684];
	ld.const.f32 	%f412, [d_filter+180];
	fma.rn.f32 	%f413, %f411, %f412, %f404;
	ld.shared.f32 	%f414, [%r15+748];
	fma.rn.f32 	%f415, %f412, %f414, %f406;
	ld.shared.f32 	%f416, [%r15+812];
	fma.rn.f32 	%f417, %f416, %f412, %f408;
	ld.shared.f32 	%f418, [%r15+876];
	fma.rn.f32 	%f419, %f412, %f418, %f410;
	ld.shared.f32 	%f420, [%r15+688];
	ld.const.f32 	%f421, [d_filter+184];
	fma.rn.f32 	%f422, %f420, %f421, %f413;
	ld.shared.f32 	%f423, [%r15+752];
	fma.rn.f32 	%f424, %f421, %f423, %f415;
	ld.shared.f32 	%f425, [%r15+816];
	fma.rn.f32 	%f426, %f425, %f421, %f417;
	ld.shared.f32 	%f427, [%r15+880];
	fma.rn.f32 	%f428, %f421, %f427, %f419;
	ld.shared.f32 	%f429, [%r15+692];
	ld.const.f32 	%f430, [d_filter+188];
	fma.rn.f32 	%f431, %f429, %f430, %f422;
	ld.shared.f32 	%f432, [%r15+756];
	fma.rn.f32 	%f433, %f430, %f432, %f424;
	ld.shared.f32 	%f434, [%r15+820];
	fma.rn.f32 	%f435, %f434, %f430, %f426;
	ld.shared.f32 	%f436, [%r15+884];
	fma.rn.f32 	%f437, %f430, %f436, %f428;
	ld.shared.f32 	%f438, [%r15+696];
	ld.const.f32 	%f439, [d_filter+192];
	fma.rn.f32 	%f440, %f438, %f439, %f431;
	ld.shared.f32 	%f441, [%r15+760];
	fma.rn.f32 	%f442, %f439, %f441, %f433;
	ld.shared.f32 	%f443, [%r15+824];
	fma.rn.f32 	%f444, %f443, %f439, %f435;
	ld.shared.f32 	%f445, [%r15+888];
	fma.rn.f32 	%f446, %f439, %f445, %f437;
	ld.shared.f32 	%f447, [%r15+700];
	ld.const.f32 	%f448, [d_filter+196];
	fma.rn.f32 	%f449, %f447, %f448, %f440;
	ld.shared.f32 	%f450, [%r15+764];
	fma.rn.f32 	%f451, %f448, %f450, %f442;
	ld.shared.f32 	%f452, [%r15+828];
	fma.rn.f32 	%f453, %f452, %f448, %f444;
	ld.shared.f32 	%f454, [%r15+892];
	fma.rn.f32 	%f455, %f448, %f454, %f446;
	ld.const.f32 	%f456, [d_filter+200];
	fma.rn.f32 	%f457, %f315, %f456, %f449;
	fma.rn.f32 	%f458, %f456, %f317, %f451;
	fma.rn.f32 	%f459, %f319, %f456, %f453;
	ld.shared.f32 	%f460, [%r15+896];
	fma.rn.f32 	%f461, %f456, %f460, %f455;
	ld.shared.f32 	%f462, [%r15+960];
	ld.const.f32 	%f463, [d_filter+204];
	fma.rn.f32 	%f464, %f462, %f463, %f457;
	ld.shared.f32 	%f465, [%r15+1024];
	fma.rn.f32 	%f466, %f463, %f465, %f458;
	ld.shared.f32 	%f467, [%r15+1088];
	fma.rn.f32 	%f468, %f467, %f463, %f459;
	ld.shared.f32 	%f469, [%r15+1152];
	fma.rn.f32 	%f470, %f463, %f469, %f461;
	ld.shared.f32 	%f471, [%r15+964];
	ld.const.f32 	%f472, [d_filter+208];
	fma.rn.f32 	%f473, %f471, %f472, %f464;
	ld.shared.f32 	%f474, [%r15+1028];
	fma.rn.f32 	%f475, %f472, %f474, %f466;
	ld.shared.f32 	%f476, [%r15+1092];
	fma.rn.f32 	%f477, %f476, %f472, %f468;
	ld.shared.f32 	%f478, [%r15+1156];
	fma.rn.f32 	%f479, %f472, %f478, %f470;
	ld.shared.f32 	%f480, [%r15+968];
	ld.const.f32 	%f481, [d_filter+212];
	fma.rn.f32 	%f482, %f480, %f481, %f473;
	ld.shared.f32 	%f483, [%r15+1032];
	fma.rn.f32 	%f484, %f481, %f483, %f475;
	ld.shared.f32 	%f485, [%r15+1096];
	fma.rn.f32 	%f486, %f485, %f481, %f477;
	ld.shared.f32 	%f487, [%r15+1160];
	fma.rn.f32 	%f488, %f481, %f487, %f479;
	ld.shared.f32 	%f489, [%r15+972];
	ld.const.f32 	%f490, [d_filter+216];
	fma.rn.f32 	%f491, %f489, %f490, %f482;
	ld.shared.f32 	%f492, [%r15+1036];
	fma.rn.f32 	%f493, %f490, %f492, %f484;
	ld.shared.f32 	%f494, [%r15+1100];
	fma.rn.f32 	%f495, %f494, %f490, %f486;
	ld.shared.f32 	%f496, [%r15+1164];
	fma.rn.f32 	%f497, %f490, %f496, %f488;
	ld.shared.f32 	%f498, [%r15+976];
	ld.const.f32 	%f499, [d_filter+220];
	fma.rn.f32 	%f500, %f498, %f499, %f491;
	ld.shared.f32 	%f501, [%r15+1040];
	fma.rn.f32 	%f502, %f499, %f501, %f493;
	ld.shared.f32 	%f503, [%r15+1104];
	fma.rn.f32 	%f504, %f503, %f499, %f495;
	ld.shared.f32 	%f505, [%r15+1168];
	fma.rn.f32 	%f506, %f499, %f505, %f497;
	ld.shared.f32 	%f507, [%r15+980];
	ld.const.f32 	%f508, [d_filter+224];
	fma.rn.f32 	%f509, %f507, %f508, %f500;
	ld.shared.f32 	%f510, [%r15+1044];
	fma.rn.f32 	%f511, %f508, %f510, %f502;
	ld.shared.f32 	%f512, [%r15+1108];
	fma.rn.f32 	%f513, %f512, %f508, %f504;
	ld.shared.f32 	%f514, [%r15+1172];
	fma.rn.f32 	%f515, %f508, %f514, %f506;
	ld.shared.f32 	%f516, [%r15+984];
	ld.const.f32 	%f517, [d_filter+228];
	fma.rn.f32 	%f518, %f516, %f517, %f509;
	ld.shared.f32 	%f519, [%r15+1048];
	fma.rn.f32 	%f520, %f517, %f519, %f511;
	ld.shared.f32 	%f521, [%r15+1112];
	fma.rn.f32 	%f522, %f521, %f517, %f513;
	ld.shared.f32 	%f523, [%r15+1176];
	fma.rn.f32 	%f524, %f517, %f523, %f515;
	ld.shared.f32 	%f525, [%r15+988];
	ld.const.f32 	%f526, [d_filter+232];
	fma.rn.f32 	%f527, %f525, %f526, %f518;
	ld.shared.f32 	%f528, [%r15+1052];
	fma.rn.f32 	%f529, %f526, %f528, %f520;
	ld.shared.f32 	%f530, [%r15+1116];
	fma.rn.f32 	%f531, %f530, %f526, %f522;
	ld.shared.f32 	%f532, [%r15+1180];
	fma.rn.f32 	%f533, %f526, %f532, %f524;
	ld.shared.f32 	%f534, [%r15+992];
	ld.const.f32 	%f535, [d_filter+236];
	fma.rn.f32 	%f536, %f534, %f535, %f527;
	ld.shared.f32 	%f537, [%r15+1056];
	fma.rn.f32 	%f538, %f535, %f537, %f529;
	ld.shared.f32 	%f539, [%r15+1120];
	fma.rn.f32 	%f540, %f539, %f535, %f531;
	ld.shared.f32 	%f541, [%r15+1184];
	fma.rn.f32 	%f542, %f535, %f541, %f533;
	ld.shared.f32 	%f543, [%r15+996];
	ld.const.f32 	%f544, [d_filter+240];
	fma.rn.f32 	%f545, %f543, %f544, %f536;
	ld.shared.f32 	%f546, [%r15+1060];
	fma.rn.f32 	%f547, %f544, %f546, %f538;
	ld.shared.f32 	%f548, [%r15+1124];
	fma.rn.f32 	%f549, %f548, %f544, %f540;
	ld.shared.f32 	%f550, [%r15+1188];
	fma.rn.f32 	%f551, %f544, %f550, %f542;
	ld.shared.f32 	%f552, [%r15+1000];
	ld.const.f32 	%f553, [d_filter+244];
	fma.rn.f32 	%f554, %f552, %f553, %f545;
	ld.shared.f32 	%f555, [%r15+1064];
	fma.rn.f32 	%f556, %f553, %f555, %f547;
	ld.shared.f32 	%f557, [%r15+1128];
	fma.rn.f32 	%f558, %f557, %f553, %f549;
	ld.shared.f32 	%f559, [%r15+1192];
	fma.rn.f32 	%f560, %f553, %f559, %f551;
	ld.shared.f32 	%f561, [%r15+1004];
	ld.const.f32 	%f562, [d_filter+248];
	fma.rn.f32 	%f563, %f561, %f562, %f554;
	ld.shared.f32 	%f564, [%r15+1068];
	fma.rn.f32 	%f565, %f562, %f564, %f556;
	ld.shared.f32 	%f566, [%r15+1132];
	fma.rn.f32 	%f567, %f566, %f562, %f558;
	ld.shared.f32 	%f568, [%r15+1196];
	fma.rn.f32 	%f569, %f562, %f568, %f560;
	ld.shared.f32 	%f570, [%r15+1008];
	ld.const.f32 	%f571, [d_filter+252];
	fma.rn.f32 	%f572, %f570, %f571, %f563;
	ld.shared.f32 	%f573, [%r15+1072];
	fma.rn.f32 	%f574, %f571, %f573, %f565;
	ld.shared.f32 	%f575, [%r15+1136];
	fma.rn.f32 	%f576, %f575, %f571, %f567;
	ld.shared.f32 	%f577, [%r15+1200];
	fma.rn.f32 	%f578, %f571, %f577, %f569;
	ld.shared.f32 	%f579, [%r15+1012];
	ld.const.f32 	%f580, [d_filter+256];
	fma.rn.f32 	%f581, %f579, %f580, %f572;
	ld.shared.f32 	%f582, [%r15+1076];
	fma.rn.f32 	%f583, %f580, %f582, %f574;
	ld.shared.f32 	%f584, [%r15+1140];
	fma.rn.f32 	%f585, %f584, %f580, %f576;
	ld.shared.f32 	%f586, [%r15+1204];
	fma.rn.f32 	%f587, %f580, %f586, %f578;
	ld.shared.f32 	%f588, [%r15+1016];
	ld.const.f32 	%f589, [d_filter+260];
	fma.rn.f32 	%f590, %f588, %f589, %f581;
	ld.shared.f32 	%f591, [%r15+1080];
	fma.rn.f32 	%f592, %f589, %f591, %f583;
	ld.shared.f32 	%f593, [%r15+1144];
	fma.rn.f32 	%f594, %f593, %f589, %f585;
	ld.shared.f32 	%f595, [%r15+1208];
	fma.rn.f32 	%f596, %f589, %f595, %f587;
	ld.shared.f32 	%f597, [%r15+1020];
	ld.const.f32 	%f598, [d_filter+264];
	fma.rn.f32 	%f599, %f597, %f598, %f590;
	ld.shared.f32 	%f600, [%r15+1084];
	fma.rn.f32 	%f601, %f598, %f600, %f592;
	ld.shared.f32 	%f602, [%r15+1148];
	fma.rn.f32 	%f603, %f602, %f598, %f594;
	ld.shared.f32 	%f604, [%r15+1212];
	fma.rn.f32 	%f605, %f598, %f604, %f596;
	ld.const.f32 	%f606, [d_filter+268];
	fma.rn.f32 	%f607, %f465, %f606, %f599;
	fma.rn.f32 	%f608, %f606, %f467, %f601;
	fma.rn.f32 	%f609, %f469, %f606, %f603;
	ld.shared.f32 	%f610, [%r15+1216];
	fma.rn.f32 	%f611, %f606, %f610, %f605;
	ld.shared.f32 	%f612, [%r15+1280];
	ld.const.f32 	%f613, [d_filter+272];
	fma.rn.f32 	%f614, %f612, %f613, %f607;
	ld.shared.f32 	%f615, [%r15+1344];
	fma.rn.f32 	%f616, %f613, %f615, %f608;
	ld.shared.f32 	%f617, [%r15+1408];
	fma.rn.f32 	%f618, %f617, %f613, %f609;
	ld.shared.f32 	%f619, [%r15+1472];
	fma.rn.f32 	%f620, %f613, %f619, %f611;
	ld.shared.f32 	%f621, [%r15+1284];
	ld.const.f32 	%f622, [d_filter+276];
	fma.rn.f32 	%f623, %f621, %f622, %f614;
	ld.shared.f32 	%f624, [%r15+1348];
	fma.rn.f32 	%f625, %f622, %f624, %f616;
	ld.shared.f32 	%f626, [%r15+1412];
	fma.rn.f32 	%f627, %f626, %f622, %f618;
	ld.shared.f32 	%f628, [%r15+1476];
	fma.rn.f32 	%f629, %f622, %f628, %f620;
	ld.shared.f32 	%f630, [%r15+1288];
	ld.const.f32 	%f631, [d_filter+280];
	fma.rn.f32 	%f632, %f630, %f631, %f623;
	ld.shared.f32 	%f633, [%r15+1352];
	fma.rn.f32 	%f634, %f631, %f633, %f625;
	ld.shared.f32 	%f635, [%r15+1416];
	fma.rn.f32 	%f636, %f635, %f631, %f627;
	ld.shared.f32 	%f637, [%r15+1480];
	fma.rn.f32 	%f638, %f631, %f637, %f629;
	ld.shared.f32 	%f639, [%r15+1292];
	ld.const.f32 	%f640, [d_filter+284];
	fma.rn.f32 	%f641, %f639, %f640, %f632;
	ld.shared.f32 	%f642, [%r15+1356];
	fma.rn.f32 	%f643, %f640, %f642, %f634;
	ld.shared.f32 	%f644, [%r15+1420];
	fma.rn.f32 	%f645, %f644, %f640, %f636;
	ld.shared.f32 	%f646, [%r15+1484];
	fma.rn.f32 	%f647, %f640, %f646, %f638;
	ld.shared.f32 	%f648, [%r15+1296];
	ld.const.f32 	%f649, [d_filter+288];
	fma.rn.f32 	%f650, %f648, %f649, %f641;
	ld.shared.f32 	%f651, [%r15+1360];
	fma.rn.f32 	%f652, %f649, %f651, %f643;
	ld.shared.f32 	%f653, [%r15+1424];
	fma.rn.f32 	%f654, %f653, %f649, %f645;
	ld.shared.f32 	%f655, [%r15+1488];
	fma.rn.f32 	%f656, %f649, %f655, %f647;
	ld.shared.f32 	%f657, [%r15+1300];
	ld.const.f32 	%f658, [d_filter+292];
	fma.rn.f32 	%f659, %f657, %f658, %f650;
	ld.shared.f32 	%f660, [%r15+1364];
	fma.rn.f32 	%f661, %f658, %f660, %f652;
	ld.shared.f32 	%f662, [%r15+1428];
	fma.rn.f32 	%f663, %f662, %f658, %f654;
	ld.shared.f32 	%f664, [%r15+1492];
	fma.rn.f32 	%f665, %f658, %f664, %f656;
	ld.shared.f32 	%f666, [%r15+1304];
	ld.const.f32 	%f667, [d_filter+296];
	fma.rn.f32 	%f668, %f666, %f667, %f659;
	ld.shared.f32 	%f669, [%r15+1368];
	fma.rn.f32 	%f670, %f667, %f669, %f661;
	ld.shared.f32 	%f671, [%r15+1432];
	fma.rn.f32 	%f672, %f671, %f667, %f663;
	ld.shared.f32 	%f673, [%r15+1496];
	fma.rn.f32 	%f674, %f667, %f673, %f665;
	ld.shared.f32 	%f675, [%r15+1308];
	ld.const.f32 	%f676, [d_filter+300];
	fma.rn.f32 	%f677, %f675, %f676, %f668;
	ld.shared.f32 	%f678, [%r15+1372];
	fma.rn.f32 	%f679, %f676, %f678, %f670;
	ld.shared.f32 	%f680, [%r15+1436];
	fma.rn.f32 	%f681, %f680, %f676, %f672;
	ld.shared.f32 	%f682, [%r15+1500];
	fma.rn.f32 	%f683, %f676, %f682, %f674;
	ld.shared.f32 	%f684, [%r15+1312];
	ld.const.f32 	%f685, [d_filter+304];
	fma.rn.f32 	%f686, %f684, %f685, %f677;
	ld.shared.f32 	%f687, [%r15+1376];
	fma.rn.f32 	%f688, %f685, %f687, %f679;
	ld.shared.f32 	%f689, [%r15+1440];
	fma.rn.f32 	%f690, %f689, %f685, %f681;
	ld.shared.f32 	%f691, [%r15+1504];
	fma.rn.f32 	%f692, %f685, %f691, %f683;
	ld.shared.f32 	%f693, [%r15+1316];
	ld.const.f32 	%f694, [d_filter+308];
	fma.rn.f32 	%f695, %f693, %f694, %f686;
	ld.shared.f32 	%f696, [%r15+1380];
	fma.rn.f32 	%f697, %f694, %f696, %f688;
	ld.shared.f32 	%f698, [%r15+1444];
	fma.rn.f32 	%f699, %f698, %f694, %f690;
	ld.shared.f32 	%f700, [%r15+1508];
	fma.rn.f32 	%f701, %f694, %f700, %f692;
	ld.shared.f32 	%f702, [%r15+1320];
	ld.const.f32 	%f703, [d_filter+312];
	fma.rn.f32 	%f704, %f702, %f703, %f695;
	ld.shared.f32 	%f705, [%r15+1384];
	fma.rn.f32 	%f706, %f703, %f705, %f697;
	ld.shared.f32 	%f707, [%r15+1448];
	fma.rn.f32 	%f708, %f707, %f703, %f699;
	ld.shared.f32 	%f709, [%r15+1512];
	fma.rn.f32 	%f710, %f703, %f709, %f701;
	ld.shared.f32 	%f711, [%r15+1324];
	ld.const.f32 	%f712, [d_filter+316];
	fma.rn.f32 	%f713, %f711, %f712, %f704;
	ld.shared.f32 	%f714, [%r15+1388];
	fma.rn.f32 	%f715, %f712, %f714, %f706;
	ld.shared.f32 	%f716, [%r15+1452];
	fma.rn.f32 	%f717, %f716, %f712, %f708;
	ld.shared.f32 	%f718, [%r15+1516];
	fma.rn.f32 	%f719, %f712, %f718, %f710;
	ld.shared.f32 	%f720, [%r15+1328];
	ld.const.f32 	%f721, [d_filter+320];
	fma.rn.f32 	%f722, %f720, %f721, %f713;
	ld.shared.f32 	%f723, [%r15+1392];
	fma.rn.f32 	%f724, %f721, %f723, %f715;
	ld.shared.f32 	%f725, [%r15+1456];
	fma.rn.f32 	%f726, %f725, %f721, %f717;
	ld.shared.f32 	%f727, [%r15+1520];
	fma.rn.f32 	%f728, %f721, %f727, %f719;
	ld.shared.f32 	%f729, [%r15+1332];
	ld.const.f32 	%f730, [d_filter+324];
	fma.rn.f32 	%f731, %f729, %f730, %f722;
	ld.shared.f32 	%f732, [%r15+1396];
	fma.rn.f32 	%f733, %f730, %f732, %f724;
	ld.shared.f32 	%f734, [%r15+1460];
	fma.rn.f32 	%f735, %f734, %f730, %f726;
	ld.shared.f32 	%f736, [%r15+1524];
	fma.rn.f32 	%f737, %f730, %f736, %f728;
	ld.shared.f32 	%f738, [%r15+1336];
	ld.const.f32 	%f739, [d_filter+328];
	fma.rn.f32 	%f740, %f738, %f739, %f731;
	ld.shared.f32 	%f741, [%r15+1400];
	fma.rn.f32 	%f742, %f739, %f741, %f733;
	ld.shared.f32 	%f743, [%r15+1464];
	fma.rn.f32 	%f744, %f743, %f739, %f735;
	ld.shared.f32 	%f745, [%r15+1528];
	fma.rn.f32 	%f746, %f739, %f745, %f737;
	ld.shared.f32 	%f747, [%r15+1340];
	ld.const.f32 	%f748, [d_filter+332];
	fma.rn.f32 	%f749, %f747, %f748, %f740;
	ld.shared.f32 	%f750, [%r15+1404];
	fma.rn.f32 	%f751, %f748, %f750, %f742;
	ld.shared.f32 	%f752, [%r15+1468];
	fma.rn.f32 	%f753, %f752, %f748, %f744;
	ld.shared.f32 	%f754, [%r15+1532];
	fma.rn.f32 	%f755, %f748, %f754, %f746;
	ld.const.f32 	%f756, [d_filter+336];
	fma.rn.f32 	%f757, %f615, %f756, %f749;
	fma.rn.f32 	%f758, %f756, %f617, %f751;
	fma.rn.f32 	%f759, %f619, %f756, %f753;
	ld.shared.f32 	%f760, [%r15+1536];
	fma.rn.f32 	%f761, %f756, %f760, %f755;
	ld.shared.f32 	%f762, [%r15+1600];
	ld.const.f32 	%f763, [d_filter+340];
	fma.rn.f32 	%f764, %f762, %f763, %f757;
	ld.shared.f32 	%f765, [%r15+1664];
	fma.rn.f32 	%f766, %f763, %f765, %f758;
	ld.shared.f32 	%f767, [%r15+1728];
	fma.rn.f32 	%f768, %f767, %f763, %f759;
	ld.shared.f32 	%f769, [%r15+1792];
	fma.rn.f32 	%f770, %f763, %f769, %f761;
	ld.shared.f32 	%f771, [%r15+1604];
	ld.const.f32 	%f772, [d_filter+344];
	fma.rn.f32 	%f773, %f771, %f772, %f764;
	ld.shared.f32 	%f774, [%r15+1668];
	fma.rn.f32 	%f775, %f772, %f774, %f766;
	ld.shared.f32 	%f776, [%r15+1732];
	fma.rn.f32 	%f777, %f776, %f772, %f768;
	ld.shared.f32 	%f778, [%r15+1796];
	fma.rn.f32 	%f779, %f772, %f778, %f770;
	ld.shared.f32 	%f780, [%r15+1608];
	ld.const.f32 	%f781, [d_filter+348];
	fma.rn.f32 	%f782, %f780, %f781, %f773;
	ld.shared.f32 	%f783, [%r15+1672];
	fma.rn.f32 	%f784, %f781, %f783, %f775;
	ld.shared.f32 	%f785, [%r15+1736];
	fma.rn.f32 	%f786, %f785, %f781, %f777;
	ld.shared.f32 	%f787, [%r15+1800];
	fma.rn.f32 	%f788, %f781, %f787, %f779;
	ld.shared.f32 	%f789, [%r15+1612];
	ld.const.f32 	%f790, [d_filter+352];
	fma.rn.f32 	%f791, %f789, %f790, %f782;
	ld.shared.f32 	%f792, [%r15+1676];
	fma.rn.f32 	%f793, %f790, %f792, %f784;
	ld.shared.f32 	%f794, [%r15+1740];
	fma.rn.f32 	%f795, %f794, %f790, %f786;
	ld.shared.f32 	%f796, [%r15+1804];
	fma.rn.f32 	%f797, %f790, %f796, %f788;
	ld.shared.f32 	%f798, [%r15+1616];
	ld.const.f32 	%f799, [d_filter+356];
	fma.rn.f32 	%f800, %f798, %f799, %f791;
	ld.shared.f32 	%f801, [%r15+1680];
	fma.rn.f32 	%f802, %f799, %f801, %f793;
	ld.shared.f32 	%f803, [%r15+1744];
	fma.rn.f32 	%f804, %f803, %f799, %f795;
	ld.shared.f32 	%f805, [%r15+1808];
	fma.rn.f32 	%f806, %f799, %f805, %f797;
	ld.shared.f32 	%f807, [%r15+1620];
	ld.const.f32 	%f808, [d_filter+360];
	fma.rn.f32 	%f809, %f807, %f808, %f800;
	ld.shared.f32 	%f810, [%r15+1684];
	fma.rn.f32 	%f811, %f808, %f810, %f802;
	ld.shared.f32 	%f812, [%r15+1748];
	fma.rn.f32 	%f813, %f812, %f808, %f804;
	ld.shared.f32 	%f814, [%r15+1812];
	fma.rn.f32 	%f815, %f808, %f814, %f806;
	ld.shared.f32 	%f816, [%r15+1624];
	ld.const.f32 	%f817, [d_filter+364];
	fma.rn.f32 	%f818, %f816, %f817, %f809;
	ld.shared.f32 	%f819, [%r15+1688];
	fma.rn.f32 	%f820, %f817, %f819, %f811;
	ld.shared.f32 	%f821, [%r15+1752];
	fma.rn.f32 	%f822, %f821, %f817, %f813;
	ld.shared.f32 	%f823, [%r15+1816];
	fma.rn.f32 	%f824, %f817, %f823, %f815;
	ld.shared.f32 	%f825, [%r15+1628];
	ld.const.f32 	%f826, [d_filter+368];
	fma.rn.f32 	%f827, %f825, %f826, %f818;
	ld.shared.f32 	%f828, [%r15+1692];
	fma.rn.f32 	%f829, %f826, %f828, %f820;
	ld.shared.f32 	%f830, [%r15+1756];
	fma.rn.f32 	%f831, %f830, %f826, %f822;
	ld.shared.f32 	%f832, [%r15+1820];
	fma.rn.f32 	%f833, %f826, %f832, %f824;
	ld.shared.f32 	%f834, [%r15+1632];
	ld.const.f32 	%f835, [d_filter+372];
	fma.rn.f32 	%f836, %f834, %f835, %f827;
	ld.shared.f32 	%f837, [%r15+1696];
	fma.rn.f32 	%f838, %f835, %f837, %f829;
	ld.shared.f32 	%f839, [%r15+1760];
	fma.rn.f32 	%f840, %f839, %f835, %f831;
	ld.shared.f32 	%f841, [%r15+1824];
	fma.rn.f32 	%f842, %f835, %f841, %f833;
	ld.shared.f32 	%f843, [%r15+1636];
	ld.const.f32 	%f844, [d_filter+376];
	fma.rn.f32 	%f845, %f843, %f844, %f836;
	ld.shared.f32 	%f846, [%r15+1700];
	fma.rn.f32 	%f847, %f844, %f846, %f838;
	ld.shared.f32 	%f848, [%r15+1764];
	fma.rn.f32 	%f849, %f848, %f844, %f840;
	ld.shared.f32 	%f850, [%r15+1828];
	fma.rn.f32 	%f851, %f844, %f850, %f842;
	ld.shared.f32 	%f852, [%r15+1640];
	ld.const.f32 	%f853, [d_filter+380];
	fma.rn.f32 	%f854, %f852, %f853, %f845;
	ld.shared.f32 	%f855, [%r15+1704];
	fma.rn.f32 	%f856, %f853, %f855, %f847;
	ld.shared.f32 	%f857, [%r15+1768];
	fma.rn.f32 	%f858, %f857, %f853, %f849;
	ld.shared.f32 	%f859, [%r15+1832];
	fma.rn.f32 	%f860, %f853, %f859, %f851;
	ld.shared.f32 	%f861, [%r15+1644];
	ld.const.f32 	%f862, [d_filter+384];
	fma.rn.f32 	%f863, %f861, %f862, %f854;
	ld.shared.f32 	%f864, [%r15+1708];
	fma.rn.f32 	%f865, %f862, %f864, %f856;
	ld.shared.f32 	%f866, [%r15+1772];
	fma.rn.f32 	%f867, %f866, %f862, %f858;
	ld.shared.f32 	%f868, [%r15+1836];
	fma.rn.f32 	%f869, %f862, %f868, %f860;
	ld.shared.f32 	%f870, [%r15+1648];
	ld.const.f32 	%f871, [d_filter+388];
	fma.rn.f32 	%f872, %f870, %f871, %f863;
	ld.shared.f32 	%f873, [%r15+1712];
	fma.rn.f32 	%f874, %f871, %f873, %f865;
	ld.shared.f32 	%f875, [%r15+1776];
	fma.rn.f32 	%f876, %f875, %f871, %f867;
	ld.shared.f32 	%f877, [%r15+1840];
	fma.rn.f32 	%f878, %f871, %f877, %f869;
	ld.shared.f32 	%f879, [%r15+1652];
	ld.const.f32 	%f880, [d_filter+392];
	fma.rn.f32 	%f881, %f879, %f880, %f872;
	ld.shared.f32 	%f882, [%r15+1716];
	fma.rn.f32 	%f883, %f880, %f882, %f874;
	ld.shared.f32 	%f884, [%r15+1780];
	fma.rn.f32 	%f885, %f884, %f880, %f876;
	ld.shared.f32 	%f886, [%r15+1844];
	fma.rn.f32 	%f887, %f880, %f886, %f878;
	ld.shared.f32 	%f888, [%r15+1656];
	ld.const.f32 	%f889, [d_filter+396];
	fma.rn.f32 	%f890, %f888, %f889, %f881;
	ld.shared.f32 	%f891, [%r15+1720];
	fma.rn.f32 	%f892, %f889, %f891, %f883;
	ld.shared.f32 	%f893, [%r15+1784];
	fma.rn.f32 	%f894, %f893, %f889, %f885;
	ld.shared.f32 	%f895, [%r15+1848];
	fma.rn.f32 	%f896, %f889, %f895, %f887;
	ld.shared.f32 	%f897, [%r15+1660];
	ld.const.f32 	%f898, [d_filter+400];
	fma.rn.f32 	%f899, %f897, %f898, %f890;
	ld.shared.f32 	%f900, [%r15+1724];
	fma.rn.f32 	%f901, %f898, %f900, %f892;
	ld.shared.f32 	%f902, [%r15+1788];
	fma.rn.f32 	%f903, %f902, %f898, %f894;
	ld.shared.f32 	%f904, [%r15+1852];
	fma.rn.f32 	%f905, %f898, %f904, %f896;
	ld.const.f32 	%f906, [d_filter+404];
	fma.rn.f32 	%f907, %f765, %f906, %f899;
	fma.rn.f32 	%f908, %f906, %f767, %f901;
	fma.rn.f32 	%f909, %f769, %f906, %f903;
	ld.shared.f32 	%f910, [%r15+1856];
	fma.rn.f32 	%f911, %f906, %f910, %f905;
	ld.shared.f32 	%f912, [%r15+1920];
	ld.const.f32 	%f913, [d_filter+408];
	fma.rn.f32 	%f914, %f912, %f913, %f907;
	ld.shared.f32 	%f915, [%r15+1984];
	fma.rn.f32 	%f916, %f913, %f915, %f908;
	ld.shared.f32 	%f917, [%r15+2048];
	fma.rn.f32 	%f918, %f917, %f913, %f909;
	ld.shared.f32 	%f919, [%r15+2112];
	fma.rn.f32 	%f920, %f913, %f919, %f911;
	ld.shared.f32 	%f921, [%r15+1924];
	ld.const.f32 	%f922, [d_filter+412];
	fma.rn.f32 	%f923, %f921, %f922, %f914;
	ld.shared.f32 	%f924, [%r15+1988];
	fma.rn.f32 	%f925, %f922, %f924, %f916;
	ld.shared.f32 	%f926, [%r15+2052];
	fma.rn.f32 	%f927, %f926, %f922, %f918;
	ld.shared.f32 	%f928, [%r15+2116];
	fma.rn.f32 	%f929, %f922, %f928, %f920;
	ld.shared.f32 	%f930, [%r15+1928];
	ld.const.f32 	%f931, [d_filter+416];
	fma.rn.f32 	%f932, %f930, %f931, %f923;
	ld.shared.f32 	%f933, [%r15+1992];
	fma.rn.f32 	%f934, %f931, %f933, %f925;
	ld.shared.f32 	%f935, [%r15+2056];
	fma.rn.f32 	%f936, %f935, %f931, %f927;
	ld.shared.f32 	%f937, [%r15+2120];
	fma.rn.f32 	%f938, %f931, %f937, %f929;
	ld.shared.f32 	%f939, [%r15+1932];
	ld.const.f32 	%f940, [d_filter+420];
	fma.rn.f32 	%f941, %f939, %f940, %f932;
	ld.shared.f32 	%f942, [%r15+1996];
	fma.rn.f32 	%f943, %f940, %f942, %f934;
	ld.shared.f32 	%f944, [%r15+2060];
	fma.rn.f32 	%f945, %f944, %f940, %f936;
	ld.shared.f32 	%f946, [%r15+2124];
	fma.rn.f32 	%f947, %f940, %f946, %f938;
	ld.shared.f32 	%f948, [%r15+1936];
	ld.const.f32 	%f949, [d_filter+424];
	fma.rn.f32 	%f950, %f948, %f949, %f941;
	ld.shared.f32 	%f951, [%r15+2000];
	fma.rn.f32 	%f952, %f949, %f951, %f943;
	ld.shared.f32 	%f953, [%r15+2064];
	fma.rn.f32 	%f954, %f953, %f949, %f945;
	ld.shared.f32 	%f955, [%r15+2128];
	fma.rn.f32 	%f956, %f949, %f955, %f947;
	ld.shared.f32 	%f957, [%r15+1940];
	ld.const.f32 	%f958, [d_filter+428];
	fma.rn.f32 	%f959, %f957, %f958, %f950;
	ld.shared.f32 	%f960, [%r15+2004];
	fma.rn.f32 	%f961, %f958, %f960, %f952;
	ld.shared.f32 	%f962, [%r15+2068];
	fma.rn.f32 	%f963, %f962, %f958, %f954;
	ld.shared.f32 	%f964, [%r15+2132];
	fma.rn.f32 	%f965, %f958, %f964, %f956;
	ld.shared.f32 	%f966, [%r15+1944];
	ld.const.f32 	%f967, [d_filter+432];
	fma.rn.f32 	%f968, %f966, %f967, %f959;
	ld.shared.f32 	%f969, [%r15+2008];
	fma.rn.f32 	%f970, %f967, %f969, %f961;
	ld.shared.f32 	%f971, [%r15+2072];
	fma.rn.f32 	%f972, %f971, %f967, %f963;
	ld.shared.f32 	%f973, [%r15+2136];
	fma.rn.f32 	%f974, %f967, %f973, %f965;
	ld.shared.f32 	%f975, [%r15+1948];
	ld.const.f32 	%f976, [d_filter+436];
	fma.rn.f32 	%f977, %f975, %f976, %f968;
	ld.shared.f32 	%f978, [%r15+2012];
	fma.rn.f32 	%f979, %f976, %f978, %f970;
	ld.shared.f32 	%f980, [%r15+2076];
	fma.rn.f32 	%f981, %f980, %f976, %f972;
	ld.shared.f32 	%f982, [%r15+2140];
	fma.rn.f32 	%f983, %f976, %f982, %f974;
	ld.shared.f32 	%f984, [%r15+1952];
	ld.const.f32 	%f985, [d_filter+440];
	fma.rn.f32 	%f986, %f984, %f985, %f977;
	ld.shared.f32 	%f987, [%r15+2016];
	fma.rn.f32 	%f988, %f985, %f987, %f979;
	ld.shared.f32 	%f989, [%r15+2080];
	fma.rn.f32 	%f990, %f989, %f985, %f981;
	ld.shared.f32 	%f991, [%r15+2144];
	fma.rn.f32 	%f992, %f985, %f991, %f983;
	ld.shared.f32 	%f993, [%r15+1956];
	ld.const.f32 	%f994, [d_filter+444];
	fma.rn.f32 	%f995, %f993, %f994, %f986;
	ld.shared.f32 	%f996, [%r15+2020];
	fma.rn.f32 	%f997, %f994, %f996, %f988;
	ld.shared.f32 	%f998, [%r15+2084];
	fma.rn.f32 	%f999, %f998, %f994, %f990;
	ld.shared.f32 	%f1000, [%r15+2148];
	fma.rn.f32 	%f1001, %f994, %f1000, %f992;
	ld.shared.f32 	%f1002, [%r15+1960];
	ld.const.f32 	%f1003, [d_filter+448];
	fma.rn.f32 	%f1004, %f1002, %f1003, %f995;
	ld.shared.f32 	%f1005, [%r15+2024];
	fma.rn.f32 	%f1006, %f1003, %f1005, %f997;
	ld.shared.f32 	%f1007, [%r15+2088];
	fma.rn.f32 	%f1008, %f1007, %f1003, %f999;
	ld.shared.f32 	%f1009, [%r15+2152];
	fma.rn.f32 	%f1010, %f1003, %f1009, %f1001;
	ld.shared.f32 	%f1011, [%r15+1964];
	ld.const.f32 	%f1012, [d_filter+452];
	fma.rn.f32 	%f1013, %f1011, %f1012, %f1004;
	ld.shared.f32 	%f1014, [%r15+2028];
	fma.rn.f32 	%f1015, %f1012, %f1014, %f1006;
	ld.shared.f32 	%f1016, [%r15+2092];
	fma.rn.f32 	%f1017, %f1016, %f1012, %f1008;
	ld.shared.f32 	%f1018, [%r15+2156];
	fma.rn.f32 	%f1019, %f1012, %f1018, %f1010;
	ld.shared.f32 	%f1020, [%r15+1968];
	ld.const.f32 	%f1021, [d_filter+456];
	fma.rn.f32 	%f1022, %f1020, %f1021, %f1013;
	ld.shared.f32 	%f1023, [%r15+2032];
	fma.rn.f32 	%f1024, %f1021, %f1023, %f1015;
	ld.shared.f32 	%f1025, [%r15+2096];
	fma.rn.f32 	%f1026, %f1025, %f1021, %f1017;
	ld.shared.f32 	%f1027, [%r15+2160];
	fma.rn.f32 	%f1028, %f1021, %f1027, %f1019;
	ld.shared.f32 	%f1029, [%r15+1972];
	ld.const.f32 	%f1030, [d_filter+460];
	fma.rn.f32 	%f1031, %f1029, %f1030, %f1022;
	ld.shared.f32 	%f1032, [%r15+2036];
	fma.rn.f32 	%f1033, %f1030, %f1032, %f1024;
	ld.shared.f32 	%f1034, [%r15+2100];
	fma.rn.f32 	%f1035, %f1034, %f1030, %f1026;
	ld.shared.f32 	%f1036, [%r15+2164];
	fma.rn.f32 	%f1037, %f1030, %f1036, %f1028;
	ld.shared.f32 	%f1038, [%r15+1976];
	ld.const.f32 	%f1039, [d_filter+464];
	fma.rn.f32 	%f1040, %f1038, %f1039, %f1031;
	ld.shared.f32 	%f1041, [%r15+2040];
	fma.rn.f32 	%f1042, %f1039, %f1041, %f1033;
	ld.shared.f32 	%f1043, [%r15+2104];
	fma.rn.f32 	%f1044, %f1043, %f1039, %f1035;
	ld.shared.f32 	%f1045, [%r15+2168];
	fma.rn.f32 	%f1046, %f1039, %f1045, %f1037;
	ld.shared.f32 	%f1047, [%r15+1980];
	ld.const.f32 	%f1048, [d_filter+468];
	fma.rn.f32 	%f1049, %f1047, %f1048, %f1040;
	ld.shared.f32 	%f1050, [%r15+2044];
	fma.rn.f32 	%f1051, %f1048, %f1050, %f1042;
	ld.shared.f32 	%f1052, [%r15+2108];
	fma.rn.f32 	%f1053, %f1052, %f1048, %f1044;
	ld.shared.f32 	%f1054, [%r15+2172];
	fma.rn.f32 	%f1055, %f1048, %f1054, %f1046;
	ld.const.f32 	%f1056, [d_filter+472];
	fma.rn.f32 	%f1057, %f915, %f1056, %f1049;
	fma.rn.f32 	%f1058, %f1056, %f917, %f1051;
	fma.rn.f32 	%f1059, %f919, %f1056, %f1053;
	ld.shared.f32 	%f1060, [%r15+2176];
	fma.rn.f32 	%f1061, %f1056, %f1060, %f1055;
	ld.shared.f32 	%f1062, [%r15+2240];
	ld.const.f32 	%f1063, [d_filter+476];
	fma.rn.f32 	%f1064, %f1062, %f1063, %f1057;
	ld.shared.f32 	%f1065, [%r15+2304];
	fma.rn.f32 	%f1066, %f1063, %f1065, %f1058;
	ld.shared.f32 	%f1067, [%r15+2368];
	fma.rn.f32 	%f1068, %f1067, %f1063, %f1059;
	ld.shared.f32 	%f1069, [%r15+2432];
	fma.rn.f32 	%f1070, %f1063, %f1069, %f1061;
	ld.shared.f32 	%f1071, [%r15+2244];
	ld.const.f32 	%f1072, [d_filter+480];
	fma.rn.f32 	%f1073, %f1071, %f1072, %f1064;
	ld.shared.f32 	%f1074, [%r15+2308];
	fma.rn.f32 	%f1075, %f1072, %f1074, %f1066;
	ld.shared.f32 	%f1076, [%r15+2372];
	fma.rn.f32 	%f1077, %f1076, %f1072, %f1068;
	ld.shared.f32 	%f1078, [%r15+2436];
	fma.rn.f32 	%f1079, %f1072, %f1078, %f1070;
	ld.shared.f32 	%f1080, [%r15+2248];
	ld.const.f32 	%f1081, [d_filter+484];
	fma.rn.f32 	%f1082, %f1080, %f1081, %f1073;
	ld.shared.f32 	%f1083, [%r15+2312];
	fma.rn.f32 	%f1084, %f1081, %f1083, %f1075;
	ld.shared.f32 	%f1085, [%r15+2376];
	fma.rn.f32 	%f1086, %f1085, %f1081, %f1077;
	ld.shared.f32 	%f1087, [%r15+2440];
	fma.rn.f32 	%f1088, %f1081, %f1087, %f1079;
	ld.shared.f32 	%f1089, [%r15+2252];
	ld.const.f32 	%f1090, [d_filter+488];
	fma.rn.f32 	%f1091, %f1089, %f1090, %f1082;
	ld.shared.f32 	%f1092, [%r15+2316];
	fma.rn.f32 	%f1093, %f1090, %f1092, %f1084;
	ld.shared.f32 	%f1094, [%r15+2380];
	fma.rn.f32 	%f1095, %f1094, %f1090, %f1086;
	ld.shared.f32 	%f1096, [%r15+2444];
	fma.rn.f32 	%f1097, %f1090, %f1096, %f1088;
	ld.shared.f32 	%f1098, [%r15+2256];
	ld.const.f32 	%f1099, [d_filter+492];
	fma.rn.f32 	%f1100, %f1098, %f1099, %f1091;
	ld.shared.f32 	%f1101, [%r15+2320];
	fma.rn.f32 	%f1102, %f1099, %f1101, %f1093;
	ld.shared.f32 	%f1103, [%r15+2384];
	fma.rn.f32 	%f1104, %f1103, %f1099, %f1095;
	ld.shared.f32 	%f1105, [%r15+2448];
	fma.rn.f32 	%f1106, %f1099, %f1105, %f1097;
	ld.shared.f32 	%f1107, [%r15+2260];
	ld.const.f32 	%f1108, [d_filter+496];
	fma.rn.f32 	%f1109, %f1107, %f1108, %f1100;
	ld.shared.f32 	%f1110, [%r15+2324];
	fma.rn.f32 	%f1111, %f1108, %f1110, %f1102;
	ld.shared.f32 	%f1112, [%r15+2388];
	fma.rn.f32 	%f1113, %f1112, %f1108, %f1104;
	ld.shared.f32 	%f1114, [%r15+2452];
	fma.rn.f32 	%f1115, %f1108, %f1114, %f1106;
	ld.shared.f32 	%f1116, [%r15+2264];
	ld.const.f32 	%f1117, [d_filter+500];
	fma.rn.f32 	%f1118, %f1116, %f1117, %f1109;
	ld.shared.f32 	%f1119, [%r15+2328];
	fma.rn.f32 	%f1120, %f1117, %f1119, %f1111;
	ld.shared.f32 	%f1121, [%r15+2392];
	fma.rn.f32 	%f1122, %f1121, %f1117, %f1113;
	ld.shared.f32 	%f1123, [%r15+2456];
	fma.rn.f32 	%f1124, %f1117, %f1123, %f1115;
	ld.shared.f32 	%f1125, [%r15+2268];
	ld.const.f32 	%f1126, [d_filter+504];
	fma.rn.f32 	%f1127, %f1125, %f1126, %f1118;
	ld.shared.f32 	%f1128, [%r15+2332];
	fma.rn.f32 	%f1129, %f1126, %f1128, %f1120;
	ld.shared.f32 	%f1130, [%r15+2396];
	fma.rn.f32 	%f1131, %f1130, %f1126, %f1122;
	ld.shared.f32 	%f1132, [%r15+2460];
	fma.rn.f32 	%f1133, %f1126, %f1132, %f1124;
	ld.shared.f32 	%f1134, [%r15+2272];
	ld.const.f32 	%f1135, [d_filter+508];
	fma.rn.f32 	%f1136, %f1134, %f1135, %f1127;
	ld.shared.f32 	%f1137, [%r15+2336];
	fma.rn.f32 	%f1138, %f1135, %f1137, %f1129;
	ld.shared.f32 	%f1139, [%r15+2400];
	fma.rn.f32 	%f1140, %f1139, %f1135, %f1131;
	ld.shared.f32 	%f1141, [%r15+2464];
	fma.rn.f32 	%f1142, %f1135, %f1141, %f1133;
	ld.shared.f32 	%f1143, [%r15+2276];
	ld.const.f32 	%f1144, [d_filter+512];
	fma.rn.f32 	%f1145, %f1143, %f1144, %f1136;
	ld.shared.f32 	%f1146, [%r15+2340];
	fma.rn.f32 	%f1147, %f1144, %f1146, %f1138;
	ld.shared.f32 	%f1148, [%r15+2404];
	fma.rn.f32 	%f1149, %f1148, %f1144, %f1140;
	ld.shared.f32 	%f1150, [%r15+2468];
	fma.rn.f32 	%f1151, %f1144, %f1150, %f1142;
	ld.shared.f32 	%f1152, [%r15+2280];
	ld.const.f32 	%f1153, [d_filter+516];
	fma.rn.f32 	%f1154, %f1152, %f1153, %f1145;
	ld.shared.f32 	%f1155, [%r15+2344];
	fma.rn.f32 	%f1156, %f1153, %f1155, %f1147;
	ld.shared.f32 	%f1157, [%r15+2408];
	fma.rn.f32 	%f1158, %f1157, %f1153, %f1149;
	ld.shared.f32 	%f1159, [%r15+2472];
	fma.rn.f32 	%f1160, %f1153, %f1159, %f1151;
	ld.shared.f32 	%f1161, [%r15+2284];
	ld.const.f32 	%f1162, [d_filter+520];
	fma.rn.f32 	%f1163, %f1161, %f1162, %f1154;
	ld.shared.f32 	%f1164, [%r15+2348];
	fma.rn.f32 	%f1165, %f1162, %f1164, %f1156;
	ld.shared.f32 	%f1166, [%r15+2412];
	fma.rn.f32 	%f1167, %f1166, %f1162, %f1158;
	ld.shared.f32 	%f1168, [%r15+2476];
	fma.rn.f32 	%f1169, %f1162, %f1168, %f1160;
	ld.shared.f32 	%f1170, [%r15+2288];
	ld.const.f32 	%f1171, [d_filter+524];
	fma.rn.f32 	%f1172, %f1170, %f1171, %f1163;
	ld.shared.f32 	%f1173, [%r15+2352];
	fma.rn.f32 	%f1174, %f1171, %f1173, %f1165;
	ld.shared.f32 	%f1175, [%r15+2416];
	fma.rn.f32 	%f1176, %f1175, %f1171, %f1167;
	ld.shared.f32 	%f1177, [%r15+2480];
	fma.rn.f32 	%f1178, %f1171, %f1177, %f1169;
	ld.shared.f32 	%f1179, [%r15+2292];
	ld.const.f32 	%f1180, [d_filter+528];
	fma.rn.f32 	%f1181, %f1179, %f1180, %f1172;
	ld.shared.f32 	%f1182, [%r15+2356];
	fma.rn.f32 	%f1183, %f1180, %f1182, %f1174;
	ld.shared.f32 	%f1184, [%r15+2420];
	fma.rn.f32 	%f1185, %f1184, %f1180, %f1176;
	ld.shared.f32 	%f1186, [%r15+2484];
	fma.rn.f32 	%f1187, %f1180, %f1186, %f1178;
	ld.shared.f32 	%f1188, [%r15+2296];
	ld.const.f32 	%f1189, [d_filter+532];
	fma.rn.f32 	%f1190, %f1188, %f1189, %f1181;
	ld.shared.f32 	%f1191, [%r15+2360];
	fma.rn.f32 	%f1192, %f1189, %f1191, %f1183;
	ld.shared.f32 	%f1193, [%r15+2424];
	fma.rn.f32 	%f1194, %f1193, %f1189, %f1185;
	ld.shared.f32 	%f1195, [%r15+2488];
	fma.rn.f32 	%f1196, %f1189, %f1195, %f1187;
	ld.shared.f32 	%f1197, [%r15+2300];
	ld.const.f32 	%f1198, [d_filter+536];
	fma.rn.f32 	%f1199, %f1197, %f1198, %f1190;
	ld.shared.f32 	%f1200, [%r15+2364];
	fma.rn.f32 	%f1201, %f1198, %f1200, %f1192;
	ld.shared.f32 	%f1202, [%r15+2428];
	fma.rn.f32 	%f1203, %f1202, %f1198, %f1194;
	ld.shared.f32 	%f1204, [%r15+2492];
	fma.rn.f32 	%f1205, %f1198, %f1204, %f1196;
	ld.const.f32 	%f1206, [d_filter+540];
	fma.rn.f32 	%f1207, %f1065, %f1206, %f1199;
	fma.rn.f32 	%f1208, %f1206, %f1067, %f1201;
	fma.rn.f32 	%f1209, %f1069, %f1206, %f1203;
	ld.shared.f32 	%f1210, [%r15+2496];
	fma.rn.f32 	%f1211, %f1206, %f1210, %f1205;
	ld.shared.f32 	%f1212, [%r15+2560];
	ld.const.f32 	%f1213, [d_filter+544];
	fma.rn.f32 	%f1214, %f1212, %f1213, %f1207;
	ld.shared.f32 	%f1215, [%r15+2624];
	fma.rn.f32 	%f1216, %f1213, %f1215, %f1208;
	ld.shared.f32 	%f1217, [%r15+2688];
	fma.rn.f32 	%f1218, %f1217, %f1213, %f1209;
	ld.shared.f32 	%f1219, [%r15+2752];
	fma.rn.f32 	%f1220, %f1213, %f1219, %f1211;
	ld.shared.f32 	%f1221, [%r15+2564];
	ld.const.f32 	%f1222, [d_filter+548];
	fma.rn.f32 	%f1223, %f1221, %f1222, %f1214;
	ld.shared.f32 	%f1224, [%r15+2628];
	fma.rn.f32 	%f1225, %f1222, %f1224, %f1216;
	ld.shared.f32 	%f1226, [%r15+2692];
	fma.rn.f32 	%f1227, %f1226, %f1222, %f1218;
	ld.shared.f32 	%f1228, [%r15+2756];
	fma.rn.f32 	%f1229, %f1222, %f1228, %f1220;
	ld.shared.f32 	%f1230, [%r15+2568];
	ld.const.f32 	%f1231, [d_filter+552];
	fma.rn.f32 	%f1232, %f1230, %f1231, %f1223;
	ld.shared.f32 	%f1233, [%r15+2632];
	fma.rn.f32 	%f1234, %f1231, %f1233, %f1225;
	ld.shared.f32 	%f1235, [%r15+2696];
	fma.rn.f32 	%f1236, %f1235, %f1231, %f1227;
	ld.shared.f32 	%f1237, [%r15+2760];
	fma.rn.f32 	%f1238, %f1231, %f1237, %f1229;
	ld.shared.f32 	%f1239, [%r15+2572];
	ld.const.f32 	%f1240, [d_filter+556];
	fma.rn.f32 	%f1241, %f1239, %f1240, %f1232;
	ld.shared.f32 	%f1242, [%r15+2636];
	fma.rn.f32 	%f1243, %f1240, %f1242, %f1234;
	ld.shared.f32 	%f1244, [%r15+2700];
	fma.rn.f32 	%f1245, %f1244, %f1240, %f1236;
	ld.shared.f32 	%f1246, [%r15+2764];
	fma.rn.f32 	%f1247, %f1240, %f1246, %f1238;
	ld.shared.f32 	%f1248, [%r15+2576];
	ld.const.f32 	%f1249, [d_filter+560];
	fma.rn.f32 	%f1250, %f1248, %f1249, %f1241;
	ld.shared.f32 	%f1251, [%r15+2640];
	fma.rn.f32 	%f1252, %f1249, %f1251, %f1243;
	ld.shared.f32 	%f1253, [%r15+2704];
	fma.rn.f32 	%f1254, %f1253, %f1249, %f1245;
	ld.shared.f32 	%f1255, [%r15+2768];
	fma.rn.f32 	%f1256, %f1249, %f1255, %f1247;
	ld.shared.f32 	%f1257, [%r15+2580];
	ld.const.f32 	%f1258, [d_filter+564];
	fma.rn.f32 	%f1259, %f1257, %f1258, %f1250;
	ld.shared.f32 	%f1260, [%r15+2644];
	fma.rn.f32 	%f1261, %f1258, %f1260, %f1252;
	ld.shared.f32 	%f1262, [%r15+2708];
	fma.rn.f32 	%f1263, %f1262, %f1258, %f1254;
	ld.shared.f32 	%f1264, [%r15+2772];
	fma.rn.f32 	%f1265, %f1258, %f1264, %f1256;
	ld.shared.f32 	%f1266, [%r15+2584];
	ld.const.f32 	%f1267, [d_filter+568];
	fma.rn.f32 	%f1268, %f1266, %f1267, %f1259;
	ld.shared.f32 	%f1269, [%r15+2648];
	fma.rn.f32 	%f1270, %f1267, %f1269, %f1261;
	ld.shared.f32 	%f1271, [%r15+2712];
	fma.rn.f32 	%f1272, %f1271, %f1267, %f1263;
	ld.shared.f32 	%f1273, [%r15+2776];
	fma.rn.f32 	%f1274, %f1267, %f1273, %f1265;
	ld.shared.f32 	%f1275, [%r15+2588];
	ld.const.f32 	%f1276, [d_filter+572];
	fma.rn.f32 	%f1277, %f1275, %f1276, %f1268;
	ld.shared.f32 	%f1278, [%r15+2652];
	fma.rn.f32 	%f1279, %f1276, %f1278, %f1270;
	ld.shared.f32 	%f1280, [%r15+2716];
	fma.rn.f32 	%f1281, %f1280, %f1276, %f1272;
	ld.shared.f32 	%f1282, [%r15+2780];
	fma.rn.f32 	%f1283, %f1276, %f1282, %f1274;
	ld.shared.f32 	%f1284, [%r15+2592];
	ld.const.f32 	%f1285, [d_filter+576];
	fma.rn.f32 	%f1286, %f1284, %f1285, %f1277;
	ld.shared.f32 	%f1287, [%r15+2656];
	fma.rn.f32 	%f1288, %f1285, %f1287, %f1279;
	ld.shared.f32 	%f1289, [%r15+2720];
	fma.rn.f32 	%f1290, %f1289, %f1285, %f1281;
	ld.shared.f32 	%f1291, [%r15+2784];
	fma.rn.f32 	%f1292, %f1285, %f1291, %f1283;
	ld.shared.f32 	%f1293, [%r15+2596];
	ld.const.f32 	%f1294, [d_filter+580];
	fma.rn.f32 	%f1295, %f1293, %f1294, %f1286;
	ld.shared.f32 	%f1296, [%r15+2660];
	fma.rn.f32 	%f1297, %f1294, %f1296, %f1288;
	ld.shared.f32 	%f1298, [%r15+2724];
	fma.rn.f32 	%f1299, %f1298, %f1294, %f1290;
	ld.shared.f32 	%f1300, [%r15+2788];
	fma.rn.f32 	%f1301, %f1294, %f1300, %f1292;
	ld.shared.f32 	%f1302, [%r15+2600];
	ld.const.f32 	%f1303, [d_filter+584];
	fma.rn.f32 	%f1304, %f1302, %f1303, %f1295;
	ld.shared.f32 	%f1305, [%r15+2664];
	fma.rn.f32 	%f1306, %f1303, %f1305, %f1297;
	ld.shared.f32 	%f1307, [%r15+2728];
	fma.rn.f32 	%f1308, %f1307, %f1303, %f1299;
	ld.shared.f32 	%f1309, [%r15+2792];
	fma.rn.f32 	%f1310, %f1303, %f1309, %f1301;
	ld.shared.f32 	%f1311, [%r15+2604];
	ld.const.f32 	%f1312, [d_filter+588];
	fma.rn.f32 	%f1313, %f1311, %f1312, %f1304;
	ld.shared.f32 	%f1314, [%r15+2668];
	fma.rn.f32 	%f1315, %f1312, %f1314, %f1306;
	ld.shared.f32 	%f1316, [%r15+2732];
	fma.rn.f32 	%f1317, %f1316, %f1312, %f1308;
	ld.shared.f32 	%f1318, [%r15+2796];
	fma.rn.f32 	%f1319, %f1312, %f1318, %f1310;
	ld.shared.f32 	%f1320, [%r15+2608];
	ld.const.f32 	%f1321, [d_filter+592];
	fma.rn.f32 	%f1322, %f1320, %f1321, %f1313;
	ld.shared.f32 	%f1323, [%r15+2672];
	fma.rn.f32 	%f1324, %f1321, %f1323, %f1315;
	ld.shared.f32 	%f1325, [%r15+2736];
	fma.rn.f32 	%f1326, %f1325, %f1321, %f1317;
	ld.shared.f32 	%f1327, [%r15+2800];
	fma.rn.f32 	%f1328, %f1321, %f1327, %f1319;
	ld.shared.f32 	%f1329, [%r15+2612];
	ld.const.f32 	%f1330, [d_filter+596];
	fma.rn.f32 	%f1331, %f1329, %f1330, %f1322;
	ld.shared.f32 	%f1332, [%r15+2676];
	fma.rn.f32 	%f1333, %f1330, %f1332, %f1324;
	ld.shared.f32 	%f1334, [%r15+2740];
	fma.rn.f32 	%f1335, %f1334, %f1330, %f1326;
	ld.shared.f32 	%f1336, [%r15+2804];
	fma.rn.f32 	%f1337, %f1330, %f1336, %f1328;
	ld.shared.f32 	%f1338, [%r15+2616];
	ld.const.f32 	%f1339, [d_filter+600];
	fma.rn.f32 	%f1340, %f1338, %f1339, %f1331;
	ld.shared.f32 	%f1341, [%r15+2680];
	fma.rn.f32 	%f1342, %f1339, %f1341, %f1333;
	ld.shared.f32 	%f1343, [%r15+2744];
	fma.rn.f32 	%f1344, %f1343, %f1339, %f1335;
	ld.shared.f32 	%f1345, [%r15+2808];
	fma.rn.f32 	%f1346, %f1339, %f1345, %f1337;
	ld.shared.f32 	%f1347, [%r15+2620];
	ld.const.f32 	%f1348, [d_filter+604];
	fma.rn.f32 	%f1349, %f1347, %f1348, %f1340;
	ld.shared.f32 	%f1350, [%r15+2684];
	fma.rn.f32 	%f1351, %f1348, %f1350, %f1342;
	ld.shared.f32 	%f1352, [%r15+2748];
	fma.rn.f32 	%f1353, %f1352, %f1348, %f1344;
	ld.shared.f32 	%f1354, [%r15+2812];
	fma.rn.f32 	%f1355, %f1348, %f1354, %f1346;
	ld.const.f32 	%f1356, [d_filter+608];
	fma.rn.f32 	%f1357, %f1215, %f1356, %f1349;
	fma.rn.f32 	%f1358, %f1356, %f1217, %f1351;
	fma.rn.f32 	%f1359, %f1219, %f1356, %f1353;
	ld.shared.f32 	%f1360, [%r15+2816];
	fma.rn.f32 	%f1361, %f1356, %f1360, %f1355;
	ld.shared.f32 	%f1362, [%r15+2880];
	ld.const.f32 	%f1363, [d_filter+612];
	fma.rn.f32 	%f1364, %f1362, %f1363, %f1357;
	ld.shared.f32 	%f1365, [%r15+2944];
	fma.rn.f32 	%f1366, %f1363, %f1365, %f1358;
	ld.shared.f32 	%f1367, [%r15+3008];
	fma.rn.f32 	%f1368, %f1367, %f1363, %f1359;
	ld.shared.f32 	%f1369, [%r15+3072];
	fma.rn.f32 	%f1370, %f1363, %f1369, %f1361;
	ld.shared.f32 	%f1371, [%r15+2884];
	ld.const.f32 	%f1372, [d_filter+616];
	fma.rn.f32 	%f1373, %f1371, %f1372, %f1364;
	ld.shared.f32 	%f1374, [%r15+2948];
	fma.rn.f32 	%f1375, %f1372, %f1374, %f1366;
	ld.shared.f32 	%f1376, [%r15+3012];
	fma.rn.f32 	%f1377, %f1376, %f1372, %f1368;
	ld.shared.f32 	%f1378, [%r15+3076];
	fma.rn.f32 	%f1379, %f1372, %f1378, %f1370;
	ld.shared.f32 	%f1380, [%r15+2888];
	ld.const.f32 	%f1381, [d_filter+620];
	fma.rn.f32 	%f1382, %f1380, %f1381, %f1373;
	ld.shared.f32 	%f1383, [%r15+2952];
	fma.rn.f32 	%f1384, %f1381, %f1383, %f1375;
	ld.shared.f32 	%f1385, [%r15+3016];
	fma.rn.f32 	%f1386, %f1385, %f1381, %f1377;
	ld.shared.f32 	%f1387, [%r15+3080];
	fma.rn.f32 	%f1388, %f1381, %f1387, %f1379;
	ld.shared.f32 	%f1389, [%r15+2892];
	ld.const.f32 	%f1390, [d_filter+624];
	fma.rn.f32 	%f1391, %f1389, %f1390, %f1382;
	ld.shared.f32 	%f1392, [%r15+2956];
	fma.rn.f32 	%f1393, %f1390, %f1392, %f1384;
	ld.shared.f32 	%f1394, [%r15+3020];
	fma.rn.f32 	%f1395, %f1394, %f1390, %f1386;
	ld.shared.f32 	%f1396, [%r15+3084];
	fma.rn.f32 	%f1397, %f1390, %f1396, %f1388;
	ld.shared.f32 	%f1398, [%r15+2896];
	ld.const.f32 	%f1399, [d_filter+628];
	fma.rn.f32 	%f1400, %f1398, %f1399, %f1391;
	ld.shared.f32 	%f1401, [%r15+2960];
	fma.rn.f32 	%f1402, %f1399, %f1401, %f1393;
	ld.shared.f32 	%f1403, [%r15+3024];
	fma.rn.f32 	%f1404, %f1403, %f1399, %f1395;
	ld.shared.f32 	%f1405, [%r15+3088];
	fma.rn.f32 	%f1406, %f1399, %f1405, %f1397;
	ld.shared.f32 	%f1407, [%r15+2900];
	ld.const.f32 	%f1408, [d_filter+632];
	fma.rn.f32 	%f1409, %f1407, %f1408, %f1400;
	ld.shared.f32 	%f1410, [%r15+2964];
	fma.rn.f32 	%f1411, %f1408, %f1410, %f1402;
	ld.shared.f32 	%f1412, [%r15+3028];
	fma.rn.f32 	%f1413, %f1412, %f1408, %f1404;
	ld.shared.f32 	%f1414, [%r15+3092];
	fma.rn.f32 	%f1415, %f1408, %f1414, %f1406;
	ld.shared.f32 	%f1416, [%r15+2904];
	ld.const.f32 	%f1417, [d_filter+636];
	fma.rn.f32 	%f1418, %f1416, %f1417, %f1409;
	ld.shared.f32 	%f1419, [%r15+2968];
	fma.rn.f32 	%f1420, %f1417, %f1419, %f1411;
	ld.shared.f32 	%f1421, [%r15+3032];
	fma.rn.f32 	%f1422, %f1421, %f1417, %f1413;
	ld.shared.f32 	%f1423, [%r15+3096];
	fma.rn.f32 	%f1424, %f1417, %f1423, %f1415;
	ld.shared.f32 	%f1425, [%r15+2908];
	ld.const.f32 	%f1426, [d_filter+640];
	fma.rn.f32 	%f1427, %f1425, %f1426, %f1418;
	ld.shared.f32 	%f1428, [%r15+2972];
	fma.rn.f32 	%f1429, %f1426, %f1428, %f1420;
	ld.shared.f32 	%f1430, [%r15+3036];
	fma.rn.f32 	%f1431, %f1430, %f1426, %f1422;
	ld.shared.f32 	%f1432, [%r15+3100];
	fma.rn.f32 	%f1433, %f1426, %f1432, %f1424;
	ld.shared.f32 	%f1434, [%r15+2912];
	ld.const.f32 	%f1435, [d_filter+644];
	fma.rn.f32 	%f1436, %f1434, %f1435, %f1427;
	ld.shared.f32 	%f1437, [%r15+2976];
	fma.rn.f32 	%f1438, %f1435, %f1437, %f1429;
	ld.shared.f32 	%f1439, [%r15+3040];
	fma.rn.f32 	%f1440, %f1439, %f1435, %f1431;
	ld.shared.f32 	%f1441, [%r15+3104];
	fma.rn.f32 	%f1442, %f1435, %f1441, %f1433;
	ld.shared.f32 	%f1443, [%r15+2916];
	ld.const.f32 	%f1444, [d_filter+648];
	fma.rn.f32 	%f1445, %f1443, %f1444, %f1436;
	ld.shared.f32 	%f1446, [%r15+2980];
	fma.rn.f32 	%f1447, %f1444, %f1446, %f1438;
	ld.shared.f32 	%f1448, [%r15+3044];
	fma.rn.f32 	%f1449, %f1448, %f1444, %f1440;
	ld.shared.f32 	%f1450, [%r15+3108];
	fma.rn.f32 	%f1451, %f1444, %f1450, %f1442;
	ld.shared.f32 	%f1452, [%r15+2920];
	ld.const.f32 	%f1453, [d_filter+652];
	fma.rn.f32 	%f1454, %f1452, %f1453, %f1445;
	ld.shared.f32 	%f1455, [%r15+2984];
	fma.rn.f32 	%f1456, %f1453, %f1455, %f1447;
	ld.shared.f32 	%f1457, [%r15+3048];
	fma.rn.f32 	%f1458, %f1457, %f1453, %f1449;
	ld.shared.f32 	%f1459, [%r15+3112];
	fma.rn.f32 	%f1460, %f1453, %f1459, %f1451;
	ld.shared.f32 	%f1461, [%r15+2924];
	ld.const.f32 	%f1462, [d_filter+656];
	fma.rn.f32 	%f1463, %f1461, %f1462, %f1454;
	ld.shared.f32 	%f1464, [%r15+2988];
	fma.rn.f32 	%f1465, %f1462, %f1464, %f1456;
	ld.shared.f32 	%f1466, [%r15+3052];
	fma.rn.f32 	%f1467, %f1466, %f1462, %f1458;
	ld.shared.f32 	%f1468, [%r15+3116];
	fma.rn.f32 	%f1469, %f1462, %f1468, %f1460;
	ld.shared.f32 	%f1470, [%r15+2928];
	ld.const.f32 	%f1471, [d_filter+660];
	fma.rn.f32 	%f1472, %f1470, %f1471, %f1463;
	ld.shared.f32 	%f1473, [%r15+2992];
	fma.rn.f32 	%f1474, %f1471, %f1473, %f1465;
	ld.shared.f32 	%f1475, [%r15+3056];
	fma.rn.f32 	%f1476, %f1475, %f1471, %f1467;
	ld.shared.f32 	%f1477, [%r15+3120];
	fma.rn.f32 	%f1478, %f1471, %f1477, %f1469;
	ld.shared.f32 	%f1479, [%r15+2932];
	ld.const.f32 	%f1480, [d_filter+664];
	fma.rn.f32 	%f1481, %f1479, %f1480, %f1472;
	ld.shared.f32 	%f1482, [%r15+2996];
	fma.rn.f32 	%f1483, %f1480, %f1482, %f1474;
	ld.shared.f32 	%f1484, [%r15+3060];
	fma.rn.f32 	%f1485, %f1484, %f1480, %f1476;
	ld.shared.f32 	%f1486, [%r15+3124];
	fma.rn.f32 	%f1487, %f1480, %f1486, %f1478;
	ld.shared.f32 	%f1488, [%r15+2936];
	ld.const.f32 	%f1489, [d_filter+668];
	fma.rn.f32 	%f1490, %f1488, %f1489, %f1481;
	ld.shared.f32 	%f1491, [%r15+3000];
	fma.rn.f32 	%f1492, %f1489, %f1491, %f1483;
	ld.shared.f32 	%f1493, [%r15+3064];
	fma.rn.f32 	%f1494, %f1493, %f1489, %f1485;
	ld.shared.f32 	%f1495, [%r15+3128];
	fma.rn.f32 	%f1496, %f1489, %f1495, %f1487;
	ld.shared.f32 	%f1497, [%r15+2940];
	ld.const.f32 	%f1498, [d_filter+672];
	fma.rn.f32 	%f1499, %f1497, %f1498, %f1490;
	ld.shared.f32 	%f1500, [%r15+3004];
	fma.rn.f32 	%f1501, %f1498, %f1500, %f1492;
	ld.shared.f32 	%f1502, [%r15+3068];
	fma.rn.f32 	%f1503, %f1502, %f1498, %f1494;
	ld.shared.f32 	%f1504, [%r15+3132];
	fma.rn.f32 	%f1505, %f1498, %f1504, %f1496;
	ld.const.f32 	%f1506, [d_filter+676];
	fma.rn.f32 	%f1507, %f1365, %f1506, %f1499;
	fma.rn.f32 	%f1508, %f1506, %f1367, %f1501;
	fma.rn.f32 	%f1509, %f1369, %f1506, %f1503;
	ld.shared.f32 	%f1510, [%r15+3136];
	fma.rn.f32 	%f1511, %f1506, %f1510, %f1505;
	ld.shared.f32 	%f1512, [%r15+3200];
	ld.const.f32 	%f1513, [d_filter+680];
	fma.rn.f32 	%f1514, %f1512, %f1513, %f1507;
	ld.shared.f32 	%f1515, [%r15+3264];
	fma.rn.f32 	%f1516, %f1513, %f1515, %f1508;
	ld.shared.f32 	%f1517, [%r15+3328];
	fma.rn.f32 	%f1518, %f1517, %f1513, %f1509;
	ld.shared.f32 	%f1519, [%r15+3392];
	fma.rn.f32 	%f1520, %f1513, %f1519, %f1511;
	ld.shared.f32 	%f1521, [%r15+3204];
	ld.const.f32 	%f1522, [d_filter+684];
	fma.rn.f32 	%f1523, %f1521, %f1522, %f1514;
	ld.shared.f32 	%f1524, [%r15+3268];
	fma.rn.f32 	%f1525, %f1522, %f1524, %f1516;
	ld.shared.f32 	%f1526, [%r15+3332];
	fma.rn.f32 	%f1527, %f1526, %f1522, %f1518;
	ld.shared.f32 	%f1528, [%r15+3396];
	fma.rn.f32 	%f1529, %f1522, %f1528, %f1520;
	ld.shared.f32 	%f1530, [%r15+3208];
	ld.const.f32 	%f1531, [d_filter+688];
	fma.rn.f32 	%f1532, %f1530, %f1531, %f1523;
	ld.shared.f32 	%f1533, [%r15+3272];
	fma.rn.f32 	%f1534, %f1531, %f1533, %f1525;
	ld.shared.f32 	%f1535, [%r15+3336];
	fma.rn.f32 	%f1536, %f1535, %f1531, %f1527;
	ld.shared.f32 	%f1537, [%r15+3400];
	fma.rn.f32 	%f1538, %f1531, %f1537, %f1529;
	ld.shared.f32 	%f1539, [%r15+3212];
	ld.const.f32 	%f1540, [d_filter+692];
	fma.rn.f32 	%f1541, %f1539, %f1540, %f1532;
	ld.shared.f32 	%f1542, [%r15+3276];
	fma.rn.f32 	%f1543, %f1540, %f1542, %f1534;
	ld.shared.f32 	%f1544, [%r15+3340];
	fma.rn.f32 	%f1545, %f1544, %f1540, %f1536;
	ld.shared.f32 	%f1546, [%r15+3404];
	fma.rn.f32 	%f1547, %f1540, %f1546, %f1538;
	ld.shared.f32 	%f1548, [%r15+3216];
	ld.const.f32 	%f1549, [d_filter+696];
	fma.rn.f32 	%f1550, %f1548, %f1549, %f1541;
	ld.shared.f32 	%f1551, [%r15+3280];
	fma.rn.f32 	%f1552, %f1549, %f1551, %f1543;
	ld.shared.f32 	%f1553, [%r15+3344];
	fma.rn.f32 	%f1554, %f1553, %f1549, %f1545;
	ld.shared.f32 	%f1555, [%r15+3408];
	fma.rn.f32 	%f1556, %f1549, %f1555, %f1547;
	ld.shared.f32 	%f1557, [%r15+3220];
	ld.const.f32 	%f1558, [d_filter+700];
	fma.rn.f32 	%f1559, %f1557, %f1558, %f1550;
	ld.shared.f32 	%f1560, [%r15+3284];
	fma.rn.f32 	%f1561, %f1558, %f1560, %f1552;
	ld.shared.f32 	%f1562, [%r15+3348];
	fma.rn.f32 	%f1563, %f1562, %f1558, %f1554;
	ld.shared.f32 	%f1564, [%r15+3412];
	fma.rn.f32 	%f1565, %f1558, %f1564, %f1556;
	ld.shared.f32 	%f1566, [%r15+3224];
	ld.const.f32 	%f1567, [d_filter+704];
	fma.rn.f32 	%f1568, %f1566, %f1567, %f1559;
	ld.shared.f32 	%f1569, [%r15+3288];
	fma.rn.f32 	%f1570, %f1567, %f1569, %f1561;
	ld.shared.f32 	%f1571, [%r15+3352];
	fma.rn.f32 	%f1572, %f1571, %f1567, %f1563;
	ld.shared.f32 	%f1573, [%r15+3416];
	fma.rn.f32 	%f1574, %f1567, %f1573, %f1565;
	ld.shared.f32 	%f1575, [%r15+3228];
	ld.const.f32 	%f1576, [d_filter+708];
	fma.rn.f32 	%f1577, %f1575, %f1576, %f1568;
	ld.shared.f32 	%f1578, [%r15+3292];
	fma.rn.f32 	%f1579, %f1576, %f1578, %f1570;
	ld.shared.f32 	%f1580, [%r15+3356];
	fma.rn.f32 	%f1581, %f1580, %f1576, %f1572;
	ld.shared.f32 	%f1582, [%r15+3420];
	fma.rn.f32 	%f1583, %f1576, %f1582, %f1574;
	ld.shared.f32 	%f1584, [%r15+3232];
	ld.const.f32 	%f1585, [d_filter+712];
	fma.rn.f32 	%f1586, %f1584, %f1585, %f1577;
	ld.shared.f32 	%f1587, [%r15+3296];
	fma.rn.f32 	%f1588, %f1585, %f1587, %f1579;
	ld.shared.f32 	%f1589, [%r15+3360];
	fma.rn.f32 	%f1590, %f1589, %f1585, %f1581;
	ld.shared.f32 	%f1591, [%r15+3424];
	fma.rn.f32 	%f1592, %f1585, %f1591, %f1583;
	ld.shared.f32 	%f1593, [%r15+3236];
	ld.const.f32 	%f1594, [d_filter+716];
	fma.rn.f32 	%f1595, %f1593, %f1594, %f1586;
	ld.shared.f32 	%f1596, [%r15+3300];
	fma.rn.f32 	%f1597, %f1594, %f1596, %f1588;
	ld.shared.f32 	%f1598, [%r15+3364];
	fma.rn.f32 	%f1599, %f1598, %f1594, %f1590;
	ld.shared.f32 	%f1600, [%r15+3428];
	fma.rn.f32 	%f1601, %f1594, %f1600, %f1592;
	ld.shared.f32 	%f1602, [%r15+3240];
	ld.const.f32 	%f1603, [d_filter+720];
	fma.rn.f32 	%f1604, %f1602, %f1603, %f1595;
	ld.shared.f32 	%f1605, [%r15+3304];
	fma.rn.f32 	%f1606, %f1603, %f1605, %f1597;
	ld.shared.f32 	%f1607, [%r15+3368];
	fma.rn.f32 	%f1608, %f1607, %f1603, %f1599;
	ld.shared.f32 	%f1609, [%r15+3432];
	fma.rn.f32 	%f1610, %f1603, %f1609, %f1601;
	ld.shared.f32 	%f1611, [%r15+3244];
	ld.const.f32 	%f1612, [d_filter+724];
	fma.rn.f32 	%f1613, %f1611, %f1612, %f1604;
	ld.shared.f32 	%f1614, [%r15+3308];
	fma.rn.f32 	%f1615, %f1612, %f1614, %f1606;
	ld.shared.f32 	%f1616, [%r15+3372];
	fma.rn.f32 	%f1617, %f1616, %f1612, %f1608;
	ld.shared.f32 	%f1618, [%r15+3436];
	fma.rn.f32 	%f1619, %f1612, %f1618, %f1610;
	ld.shared.f32 	%f1620, [%r15+3248];
	ld.const.f32 	%f1621, [d_filter+728];
	fma.rn.f32 	%f1622, %f1620, %f1621, %f1613;
	ld.shared.f32 	%f1623, [%r15+3312];
	fma.rn.f32 	%f1624, %f1621, %f1623, %f1615;
	ld.shared.f32 	%f1625, [%r15+3376];
	fma.rn.f32 	%f1626, %f1625, %f1621, %f1617;
	ld.shared.f32 	%f1627, [%r15+3440];
	fma.rn.f32 	%f1628, %f1621, %f1627, %f1619;
	ld.shared.f32 	%f1629, [%r15+3252];
	ld.const.f32 	%f1630, [d_filter+732];
	fma.rn.f32 	%f1631, %f1629, %f1630, %f1622;
	ld.shared.f32 	%f1632, [%r15+3316];
	fma.rn.f32 	%f1633, %f1630, %f1632, %f1624;
	ld.shared.f32 	%f1634, [%r15+3380];
	fma.rn.f32 	%f1635, %f1634, %f1630, %f1626;
	ld.shared.f32 	%f1636, [%r15+3444];
	fma.rn.f32 	%f1637, %f1630, %f1636, %f1628;
	ld.shared.f32 	%f1638, [%r15+3256];
	ld.const.f32 	%f1639, [d_filter+736];
	fma.rn.f32 	%f1640, %f1638, %f1639, %f1631;
	ld.shared.f32 	%f1641, [%r15+3320];
	fma.rn.f32 	%f1642, %f1639, %f1641, %f1633;
	ld.shared.f32 	%f1643, [%r15+3384];
	fma.rn.f32 	%f1644, %f1643, %f1639, %f1635;
	ld.shared.f32 	%f1645, [%r15+3448];
	fma.rn.f32 	%f1646, %f1639, %f1645, %f1637;
	ld.shared.f32 	%f1647, [%r15+3260];
	ld.const.f32 	%f1648, [d_filter+740];
	fma.rn.f32 	%f1649, %f1647, %f1648, %f1640;
	ld.shared.f32 	%f1650, [%r15+3324];
	fma.rn.f32 	%f1651, %f1648, %f1650, %f1642;
	ld.shared.f32 	%f1652, [%r15+3388];
	fma.rn.f32 	%f1653, %f1652, %f1648, %f1644;
	ld.shared.f32 	%f1654, [%r15+3452];
	fma.rn.f32 	%f1655, %f1648, %f1654, %f1646;
	ld.const.f32 	%f1656, [d_filter+744];
	fma.rn.f32 	%f1657, %f1515, %f1656, %f1649;
	fma.rn.f32 	%f1658, %f1656, %f1517, %f1651;
	fma.rn.f32 	%f1659, %f1519, %f1656, %f1653;
	ld.shared.f32 	%f1660, [%r15+3456];
	fma.rn.f32 	%f1661, %f1656, %f1660, %f1655;
	ld.shared.f32 	%f1662, [%r15+3520];
	ld.const.f32 	%f1663, [d_filter+748];
	fma.rn.f32 	%f1664, %f1662, %f1663, %f1657;
	ld.shared.f32 	%f1665, [%r15+3584];
	fma.rn.f32 	%f1666, %f1663, %f1665, %f1658;
	ld.shared.f32 	%f1667, [%r15+3648];
	fma.rn.f32 	%f1668, %f1667, %f1663, %f1659;
	ld.shared.f32 	%f1669, [%r15+3712];
	fma.rn.f32 	%f1670, %f1663, %f1669, %f1661;
	ld.shared.f32 	%f1671, [%r15+3524];
	ld.const.f32 	%f1672, [d_filter+752];
	fma.rn.f32 	%f1673, %f1671, %f1672, %f1664;
	ld.shared.f32 	%f1674, [%r15+3588];
	fma.rn.f32 	%f1675, %f1672, %f1674, %f1666;
	ld.shared.f32 	%f1676, [%r15+3652];
	fma.rn.f32 	%f1677, %f1676, %f1672, %f1668;
	ld.shared.f32 	%f1678, [%r15+3716];
	fma.rn.f32 	%f1679, %f1672, %f1678, %f1670;
	ld.shared.f32 	%f1680, [%r15+3528];
	ld.const.f32 	%f1681, [d_filter+756];
	fma.rn.f32 	%f1682, %f1680, %f1681, %f1673;
	ld.shared.f32 	%f1683, [%r15+3592];
	fma.rn.f32 	%f1684, %f1681, %f1683, %f1675;
	ld.shared.f32 	%f1685, [%r15+3656];
	fma.rn.f32 	%f1686, %f1685, %f1681, %f1677;
	ld.shared.f32 	%f1687, [%r15+3720];
	fma.rn.f32 	%f1688, %f1681, %f1687, %f1679;
	ld.shared.f32 	%f1689, [%r15+3532];
	ld.const.f32 	%f1690, [d_filter+760];
	fma.rn.f32 	%f1691, %f1689, %f1690, %f1682;
	ld.shared.f32 	%f1692, [%r15+3596];
	fma.rn.f32 	%f1693, %f1690, %f1692, %f1684;
	ld.shared.f32 	%f1694, [%r15+3660];
	fma.rn.f32 	%f1695, %f1694, %f1690, %f1686;
	ld.shared.f32 	%f1696, [%r15+3724];
	fma.rn.f32 	%f1697, %f1690, %f1696, %f1688;
	ld.shared.f32 	%f1698, [%r15+3536];
	ld.const.f32 	%f1699, [d_filter+764];
	fma.rn.f32 	%f1700, %f1698, %f1699, %f1691;
	ld.shared.f32 	%f1701, [%r15+3600];
	fma.rn.f32 	%f1702, %f1699, %f1701, %f1693;
	ld.shared.f32 	%f1703, [%r15+3664];
	fma.rn.f32 	%f1704, %f1703, %f1699, %f1695;
	ld.shared.f32 	%f1705, [%r15+3728];
	fma.rn.f32 	%f1706, %f1699, %f1705, %f1697;
	ld.shared.f32 	%f1707, [%r15+3540];
	ld.const.f32 	%f1708, [d_filter+768];
	fma.rn.f32 	%f1709, %f1707, %f1708, %f1700;
	ld.shared.f32 	%f1710, [%r15+3604];
	fma.rn.f32 	%f1711, %f1708, %f1710, %f1702;
	ld.shared.f32 	%f1712, [%r15+3668];
	fma.rn.f32 	%f1713, %f1712, %f1708, %f1704;
	ld.shared.f32 	%f1714, [%r15+3732];
	fma.rn.f32 	%f1715, %f1708, %f1714, %f1706;
	ld.shared.f32 	%f1716, [%r15+3544];
	ld.const.f32 	%f1717, [d_filter+772];
	fma.rn.f32 	%f1718, %f1716, %f1717, %f1709;
	ld.shared.f32 	%f1719, [%r15+3608];
	fma.rn.f32 	%f1720, %f1717, %f1719, %f1711;
	ld.shared.f32 	%f1721, [%r15+3672];
	fma.rn.f32 	%f1722, %f1721, %f1717, %f1713;
	ld.shared.f32 	%f1723, [%r15+3736];
	fma.rn.f32 	%f1724, %f1717, %f1723, %f1715;
	ld.shared.f32 	%f1725, [%r15+3548];
	ld.const.f32 	%f1726, [d_filter+776];
	fma.rn.f32 	%f1727, %f1725, %f1726, %f1718;
	ld.shared.f32 	%f1728, [%r15+3612];
	fma.rn.f32 	%f1729, %f1726, %f1728, %f1720;
	ld.shared.f32 	%f1730, [%r15+3676];
	fma.rn.f32 	%f1731, %f1730, %f1726, %f1722;
	ld.shared.f32 	%f1732, [%r15+3740];
	fma.rn.f32 	%f1733, %f1726, %f1732, %f1724;
	ld.shared.f32 	%f1734, [%r15+3552];
	ld.const.f32 	%f1735, [d_filter+780];
	fma.rn.f32 	%f1736, %f1734, %f1735, %f1727;
	ld.shared.f32 	%f1737, [%r15+3616];
	fma.rn.f32 	%f1738, %f1735, %f1737, %f1729;
	ld.shared.f32 	%f1739, [%r15+3680];
	fma.rn.f32 	%f1740, %f1739, %f1735, %f1731;
	ld.shared.f32 	%f1741, [%r15+3744];
	fma.rn.f32 	%f1742, %f1735, %f1741, %f1733;
	ld.shared.f32 	%f1743, [%r15+3556];
	ld.const.f32 	%f1744, [d_filter+784];
	fma.rn.f32 	%f1745, %f1743, %f1744, %f1736;
	ld.shared.f32 	%f1746, [%r15+3620];
	fma.rn.f32 	%f1747, %f1744, %f1746, %f1738;
	ld.shared.f32 	%f1748, [%r15+3684];
	fma.rn.f32 	%f1749, %f1748, %f1744, %f1740;
	ld.shared.f32 	%f1750, [%r15+3748];
	fma.rn.f32 	%f1751, %f1744, %f1750, %f1742;
	ld.shared.f32 	%f1752, [%r15+3560];
	ld.const.f32 	%f1753, [d_filter+788];
	fma.rn.f32 	%f1754, %f1752, %f1753, %f1745;
	ld.shared.f32 	%f1755, [%r15+3624];
	fma.rn.f32 	%f1756, %f1753, %f1755, %f1747;
	ld.shared.f32 	%f1757, [%r15+3688];
	fma.rn.f32 	%f1758, %f1757, %f1753, %f1749;
	ld.shared.f32 	%f1759, [%r15+3752];
	fma.rn.f32 	%f1760, %f1753, %f1759, %f1751;
	ld.shared.f32 	%f1761, [%r15+3564];
	ld.const.f32 	%f1762, [d_filter+792];
	fma.rn.f32 	%f1763, %f1761, %f1762, %f1754;
	ld.shared.f32 	%f1764, [%r15+3628];
	fma.rn.f32 	%f1765, %f1762, %f1764, %f1756;
	ld.shared.f32 	%f1766, [%r15+3692];
	fma.rn.f32 	%f1767, %f1766, %f1762, %f1758;
	ld.shared.f32 	%f1768, [%r15+3756];
	fma.rn.f32 	%f1769, %f1762, %f1768, %f1760;
	ld.shared.f32 	%f1770, [%r15+3568];
	ld.const.f32 	%f1771, [d_filter+796];
	fma.rn.f32 	%f1772, %f1770, %f1771, %f1763;
	ld.shared.f32 	%f1773, [%r15+3632];
	fma.rn.f32 	%f1774, %f1771, %f1773, %f1765;
	ld.shared.f32 	%f1775, [%r15+3696];
	fma.rn.f32 	%f1776, %f1775, %f1771, %f1767;
	ld.shared.f32 	%f1777, [%r15+3760];
	fma.rn.f32 	%f1778, %f1771, %f1777, %f1769;
	ld.shared.f32 	%f1779, [%r15+3572];
	ld.const.f32 	%f1780, [d_filter+800];
	fma.rn.f32 	%f1781, %f1779, %f1780, %f1772;
	ld.shared.f32 	%f1782, [%r15+3636];
	fma.rn.f32 	%f1783, %f1780, %f1782, %f1774;
	ld.shared.f32 	%f1784, [%r15+3700];
	fma.rn.f32 	%f1785, %f1784, %f1780, %f1776;
	ld.shared.f32 	%f1786, [%r15+3764];
	fma.rn.f32 	%f1787, %f1780, %f1786, %f1778;
	ld.shared.f32 	%f1788, [%r15+3576];
	ld.const.f32 	%f1789, [d_filter+804];
	fma.rn.f32 	%f1790, %f1788, %f1789, %f1781;
	ld.shared.f32 	%f1791, [%r15+3640];
	fma.rn.f32 	%f1792, %f1789, %f1791, %f1783;
	ld.shared.f32 	%f1793, [%r15+3704];
	fma.rn.f32 	%f1794, %f1793, %f1789, %f1785;
	ld.shared.f32 	%f1795, [%r15+3768];
	fma.rn.f32 	%f1796, %f1789, %f1795, %f1787;
	ld.shared.f32 	%f1797, [%r15+3580];
	ld.const.f32 	%f1798, [d_filter+808];
	fma.rn.f32 	%f1799, %f1797, %f1798, %f1790;
	ld.shared.f32 	%f1800, [%r15+3644];
	fma.rn.f32 	%f1801, %f1798, %f1800, %f1792;
	ld.shared.f32 	%f1802, [%r15+3708];
	fma.rn.f32 	%f1803, %f1802, %f1798, %f1794;
	ld.shared.f32 	%f1804, [%r15+3772];
	fma.rn.f32 	%f1805, %f1798, %f1804, %f1796;
	ld.const.f32 	%f1806, [d_filter+812];
	fma.rn.f32 	%f1807, %f1665, %f1806, %f1799;
	fma.rn.f32 	%f1808, %f1806, %f1667, %f1801;
	fma.rn.f32 	%f1809, %f1669, %f1806, %f1803;
	ld.shared.f32 	%f1810, [%r15+3776];
	fma.rn.f32 	%f1811, %f1806, %f1810, %f1805;
	ld.shared.f32 	%f1812, [%r15+3840];
	ld.const.f32 	%f1813, [d_filter+816];
	fma.rn.f32 	%f1814, %f1812, %f1813, %f1807;
	ld.shared.f32 	%f1815, [%r15+3904];
	fma.rn.f32 	%f1816, %f1813, %f1815, %f1808;
	ld.shared.f32 	%f1817, [%r15+3968];
	fma.rn.f32 	%f1818, %f1817, %f1813, %f1809;
	ld.shared.f32 	%f1819, [%r15+4032];
	fma.rn.f32 	%f1820, %f1813, %f1819, %f1811;
	ld.shared.f32 	%f1821, [%r15+3844];
	ld.const.f32 	%f1822, [d_filter+820];
	fma.rn.f32 	%f1823, %f1821, %f1822, %f1814;
	ld.shared.f32 	%f1824, [%r15+3908];
	fma.rn.f32 	%f1825, %f1822, %f1824, %f1816;
	ld.shared.f32 	%f1826, [%r15+3972];
	fma.rn.f32 	%f1827, %f1826, %f1822, %f1818;
	ld.shared.f32 	%f1828, [%r15+4036];
	fma.rn.f32 	%f1829, %f1822, %f1828, %f1820;
	ld.shared.f32 	%f1830, [%r15+3848];
	ld.const.f32 	%f1831, [d_filter+824];
	fma.rn.f32 	%f1832, %f1830, %f1831, %f1823;
	ld.shared.f32 	%f1833, [%r15+3912];
	fma.rn.f32 	%f1834, %f1831, %f1833, %f1825;
	ld.shared.f32 	%f1835, [%r15+3976];
	fma.rn.f32 	%f1836, %f1835, %f1831, %f1827;
	ld.shared.f32 	%f1837, [%r15+4040];
	fma.rn.f32 	%f1838, %f1831, %f1837, %f1829;
	ld.shared.f32 	%f1839, [%r15+3852];
	ld.const.f32 	%f1840, [d_filter+828];
	fma.rn.f32 	%f1841, %f1839, %f1840, %f1832;
	ld.shared.f32 	%f1842, [%r15+3916];
	fma.rn.f32 	%f1843, %f1840, %f1842, %f1834;
	ld.shared.f32 	%f1844, [%r15+3980];
	fma.rn.f32 	%f1845, %f1844, %f1840, %f1836;
	ld.shared.f32 	%f1846, [%r15+4044];
	fma.rn.f32 	%f1847, %f1840, %f1846, %f1838;
	ld.shared.f32 	%f1848, [%r15+3856];
	ld.const.f32 	%f1849, [d_filter+832];
	fma.rn.f32 	%f1850, %f1848, %f1849, %f1841;
	ld.shared.f32 	%f1851, [%r15+3920];
	fma.rn.f32 	%f1852, %f1849, %f1851, %f1843;
	ld.shared.f32 	%f1853, [%r15+3984];
	fma.rn.f32 	%f1854, %f1853, %f1849, %f1845;
	ld.shared.f32 	%f1855, [%r15+4048];
	fma.rn.f32 	%f1856, %f1849, %f1855, %f1847;
	ld.shared.f32 	%f1857, [%r15+3860];
	ld.const.f32 	%f1858, [d_filter+836];
	fma.rn.f32 	%f1859, %f1857, %f1858, %f1850;
	ld.shared.f32 	%f1860, [%r15+3924];
	fma.rn.f32 	%f1861, %f1858, %f1860, %f1852;
	ld.shared.f32 	%f1862, [%r15+3988];
	fma.rn.f32 	%f1863, %f1862, %f1858, %f1854;
	ld.shared.f32 	%f1864, [%r15+4052];
	fma.rn.f32 	%f1865, %f1858, %f1864, %f1856;
	ld.shared.f32 	%f1866, [%r15+3864];
	ld.const.f32 	%f1867, [d_filter+840];
	fma.rn.f32 	%f1868, %f1866, %f1867, %f1859;
	ld.shared.f32 	%f1869, [%r15+3928];
	fma.rn.f32 	%f1870, %f1867, %f1869, %f1861;
	ld.shared.f32 	%f1871, [%r15+3992];
	fma.rn.f32 	%f1872, %f1871, %f1867, %f1863;
	ld.shared.f32 	%f1873, [%r15+4056];
	fma.rn.f32 	%f1874, %f1867, %f1873, %f1865;
	ld.shared.f32 	%f1875, [%r15+3868];
	ld.const.f32 	%f1876, [d_filter+844];
	fma.rn.f32 	%f1877, %f1875, %f1876, %f1868;
	ld.shared.f32 	%f1878, [%r15+3932];
	fma.rn.f32 	%f1879, %f1876, %f1878, %f1870;
	ld.shared.f32 	%f1880, [%r15+3996];
	fma.rn.f32 	%f1881, %f1880, %f1876, %f1872;
	ld.shared.f32 	%f1882, [%r15+4060];
	fma.rn.f32 	%f1883, %f1876, %f1882, %f1874;
	ld.shared.f32 	%f1884, [%r15+3872];
	ld.const.f32 	%f1885, [d_filter+848];
	fma.rn.f32 	%f1886, %f1884, %f1885, %f1877;
	ld.shared.f32 	%f1887, [%r15+3936];
	fma.rn.f32 	%f1888, %f1885, %f1887, %f1879;
	ld.shared.f32 	%f1889, [%r15+4000];
	fma.rn.f32 	%f1890, %f1889, %f1885, %f1881;
	ld.shared.f32 	%f1891, [%r15+4064];
	fma.rn.f32 	%f1892, %f1885, %f1891, %f1883;
	ld.shared.f32 	%f1893, [%r15+3876];
	ld.const.f32 	%f1894, [d_filter+852];
	fma.rn.f32 	%f1895, %f1893, %f1894, %f1886;
	ld.shared.f32 	%f1896, [%r15+3940];
	fma.rn.f32 	%f1897, %f1894, %f1896, %f1888;
	ld.shared.f32 	%f1898, [%r15+4004];
	fma.rn.f32 	%f1899, %f1898, %f1894, %f1890;
	ld.shared.f32 	%f1900, [%r15+4068];
	fma.rn.f32 	%f1901, %f1894, %f1900, %f1892;
	ld.shared.f32 	%f1902, [%r15+3880];
	ld.const.f32 	%f1903, [d_filter+856];
	fma.rn.f32 	%f1904, %f1902, %f1903, %f1895;
	ld.shared.f32 	%f1905, [%r15+3944];
	fma.rn.f32 	%f1906, %f1903, %f1905, %f1897;
	ld.shared.f32 	%f1907, [%r15+4008];
	fma.rn.f32 	%f1908, %f1907, %f1903, %f1899;
	ld.shared.f32 	%f1909, [%r15+4072];
	fma.rn.f32 	%f1910, %f1903, %f1909, %f1901;
	ld.shared.f32 	%f1911, [%r15+3884];
	ld.const.f32 	%f1912, [d_filter+860];
	fma.rn.f32 	%f1913, %f1911, %f1912, %f1904;
	ld.shared.f32 	%f1914, [%r15+3948];
	fma.rn.f32 	%f1915, %f1912, %f1914, %f1906;
	ld.shared.f32 	%f1916, [%r15+4012];
	fma.rn.f32 	%f1917, %f1916, %f1912, %f1908;
	ld.shared.f32 	%f1918, [%r15+4076];
	fma.rn.f32 	%f1919, %f1912, %f1918, %f1910;
	ld.shared.f32 	%f1920, [%r15+3888];
	ld.const.f32 	%f1921, [d_filter+864];
	fma.rn.f32 	%f1922, %f1920, %f1921, %f1913;
	ld.shared.f32 	%f1923, [%r15+3952];
	fma.rn.f32 	%f1924, %f1921, %f1923, %f1915;
	ld.shared.f32 	%f1925, [%r15+4016];
	fma.rn.f32 	%f1926, %f1925, %f1921, %f1917;
	ld.shared.f32 	%f1927, [%r15+4080];
	fma.rn.f32 	%f1928, %f1921, %f1927, %f1919;
	ld.shared.f32 	%f1929, [%r15+3892];
	ld.const.f32 	%f1930, [d_filter+868];
	fma.rn.f32 	%f1931, %f1929, %f1930, %f1922;
	ld.shared.f32 	%f1932, [%r15+3956];
	fma.rn.f32 	%f1933, %f1930, %f1932, %f1924;
	ld.shared.f32 	%f1934, [%r15+4020];
	fma.rn.f32 	%f1935, %f1934, %f1930, %f1926;
	ld.shared.f32 	%f1936, [%r15+4084];
	fma.rn.f32 	%f1937, %f1930, %f1936, %f1928;
	ld.shared.f32 	%f1938, [%r15+3896];
	ld.const.f32 	%f1939, [d_filter+872];
	fma.rn.f32 	%f1940, %f1938, %f1939, %f1931;
	ld.shared.f32 	%f1941, [%r15+3960];
	fma.rn.f32 	%f1942, %f1939, %f1941, %f1933;
	ld.shared.f32 	%f1943, [%r15+4024];
	fma.rn.f32 	%f1944, %f1943, %f1939, %f1935;
	ld.shared.f32 	%f1945, [%r15+4088];
	fma.rn.f32 	%f1946, %f1939, %f1945, %f1937;
	ld.shared.f32 	%f1947, [%r15+3900];
	ld.const.f32 	%f1948, [d_filter+876];
	fma.rn.f32 	%f1949, %f1947, %f1948, %f1940;
	ld.shared.f32 	%f1950, [%r15+3964];
	fma.rn.f32 	%f1951, %f1948, %f1950, %f1942;
	ld.shared.f32 	%f1952, [%r15+4028];
	fma.rn.f32 	%f1953, %f1952, %f1948, %f1944;
	ld.shared.f32 	%f1954, [%r15+4092];
	fma.rn.f32 	%f1955, %f1948, %f1954, %f1946;
	ld.const.f32 	%f1956, [d_filter+880];
	fma.rn.f32 	%f1957, %f1815, %f1956, %f1949;
	fma.rn.f32 	%f1958, %f1956, %f1817, %f1951;
	fma.rn.f32 	%f1959, %f1819, %f1956, %f1953;
	ld.shared.f32 	%f1960, [%r15+4096];
	fma.rn.f32 	%f1961, %f1956, %f1960, %f1955;
	ld.shared.f32 	%f1962, [%r15+4160];
	ld.const.f32 	%f1963, [d_filter+884];
	fma.rn.f32 	%f1964, %f1962, %f1963, %f1957;
	ld.shared.f32 	%f1965, [%r15+4224];
	fma.rn.f32 	%f1966, %f1963, %f1965, %f1958;
	ld.shared.f32 	%f1967, [%r15+4288];
	fma.rn.f32 	%f1968, %f1967, %f1963, %f1959;
	ld.shared.f32 	%f1969, [%r15+4352];
	fma.rn.f32 	%f1970, %f1963, %f1969, %f1961;
	ld.shared.f32 	%f1971, [%r15+4164];
	ld.const.f32 	%f1972, [d_filter+888];
	fma.rn.f32 	%f1973, %f1971, %f1972, %f1964;
	ld.shared.f32 	%f1974, [%r15+4228];
	fma.rn.f32 	%f1975, %f1972, %f1974, %f1966;
	ld.shared.f32 	%f1976, [%r15+4292];
	fma.rn.f32 	%f1977, %f1976, %f1972, %f1968;
	ld.shared.f32 	%f1978, [%r15+4356];
	fma.rn.f32 	%f1979, %f1972, %f1978, %f1970;
	ld.shared.f32 	%f1980, [%r15+4168];
	ld.const.f32 	%f1981, [d_filter+892];
	fma.rn.f32 	%f1982, %f1980, %f1981, %f1973;
	ld.shared.f32 	%f1983, [%r15+4232];
	fma.rn.f32 	%f1984, %f1981, %f1983, %f1975;
	ld.shared.f32 	%f1985, [%r15+4296];
	fma.rn.f32 	%f1986, %f1985, %f1981, %f1977;
	ld.shared.f32 	%f1987, [%r15+4360];
	fma.rn.f32 	%f1988, %f1981, %f1987, %f1979;
	ld.shared.f32 	%f1989, [%r15+4172];
	ld.const.f32 	%f1990, [d_filter+896];
	fma.rn.f32 	%f1991, %f1989, %f1990, %f1982;
	ld.shared.f32 	%f1992, [%r15+4236];
	fma.rn.f32 	%f1993, %f1990, %f1992, %f1984;
	ld.shared.f32 	%f1994, [%r15+4300];
	fma.rn.f32 	%f1995, %f1994, %f1990, %f1986;
	ld.shared.f32 	%f1996, [%r15+4364];
	fma.rn.f32 	%f1997, %f1990, %f1996, %f1988;
	ld.shared.f32 	%f1998, [%r15+4176];
	ld.const.f32 	%f1999, [d_filter+900];
	fma.rn.f32 	%f2000, %f1998, %f1999, %f1991;
	ld.shared.f32 	%f2001, [%r15+4240];
	fma.rn.f32 	%f2002, %f1999, %f2001, %f1993;
	ld.shared.f32 	%f2003, [%r15+4304];
	fma.rn.f32 	%f2004, %f2003, %f1999, %f1995;
	ld.shared.f32 	%f2005, [%r15+4368];
	fma.rn.f32 	%f2006, %f1999, %f2005, %f1997;
	ld.shared.f32 	%f2007, [%r15+4180];
	ld.const.f32 	%f2008, [d_filter+904];
	fma.rn.f32 	%f2009, %f2007, %f2008, %f2000;
	ld.shared.f32 	%f2010, [%r15+4244];
	fma.rn.f32 	%f2011, %f2008, %f2010, %f2002;
	ld.shared.f32 	%f2012, [%r15+4308];
	fma.rn.f32 	%f2013, %f2012, %f2008, %f2004;
	ld.shared.f32 	%f2014, [%r15+4372];
	fma.rn.f32 	%f2015, %f2008, %f2014, %f2006;
	ld.shared.f32 	%f2016, [%r15+4184];
	ld.const.f32 	%f2017, [d_filter+908];
	fma.rn.f32 	%f2018, %f2016, %f2017, %f2009;
	ld.shared.f32 	%f2019, [%r15+4248];
	fma.rn.f32 	%f2020, %f2017, %f2019, %f2011;
	ld.shared.f32 	%f2021, [%r15+4312];
	fma.rn.f32 	%f2022, %f2021, %f2017, %f2013;
	ld.shared.f32 	%f2023, [%r15+4376];
	fma.rn.f32 	%f2024, %f2017, %f2023, %f2015;
	ld.shared.f32 	%f2025, [%r15+4188];
	ld.const.f32 	%f2026, [d_filter+912];
	fma.rn.f32 	%f2027, %f2025, %f2026, %f2018;
	ld.shared.f32 	%f2028, [%r15+4252];
	fma.rn.f32 	%f2029, %f2026, %f2028, %f2020;
	ld.shared.f32 	%f2030, [%r15+4316];
	fma.rn.f32 	%f2031, %f2030, %f2026, %f2022;
	ld.shared.f32 	%f2032, [%r15+4380];
	fma.rn.f32 	%f2033, %f2026, %f2032, %f2024;
	ld.shared.f32 	%f2034, [%r15+4192];
	ld.const.f32 	%f2035, [d_filter+916];
	fma.rn.f32 	%f2036, %f2034, %f2035, %f2027;
	ld.shared.f32 	%f2037, [%r15+4256];
	fma.rn.f32 	%f2038, %f2035, %f2037, %f2029;
	ld.shared.f32 	%f2039, [%r15+4320];
	fma.rn.f32 	%f2040, %f2039, %f2035, %f2031;
	ld.shared.f32 	%f2041, [%r15+4384];
	fma.rn.f32 	%f2042, %f2035, %f2041, %f2033;
	ld.shared.f32 	%f2043, [%r15+4196];
	ld.const.f32 	%f2044, [d_filter+920];
	fma.rn.f32 	%f2045, %f2043, %f2044, %f2036;
	ld.shared.f32 	%f2046, [%r15+4260];
	fma.rn.f32 	%f2047, %f2044, %f2046, %f2038;
	ld.shared.f32 	%f2048, [%r15+4324];
	fma.rn.f32 	%f2049, %f2048, %f2044, %f2040;
	ld.shared.f32 	%f2050, [%r15+4388];
	fma.rn.f32 	%f2051, %f2044, %f2050, %f2042;
	ld.shared.f32 	%f2052, [%r15+4200];
	ld.const.f32 	%f2053, [d_filter+924];
	fma.rn.f32 	%f2054, %f2052, %f2053, %f2045;
	ld.shared.f32 	%f2055, [%r15+4264];
	fma.rn.f32 	%f2056, %f2053, %f2055, %f2047;
	ld.shared.f32 	%f2057, [%r15+4328];
	fma.rn.f32 	%f2058, %f2057, %f2053, %f2049;
	ld.shared.f32 	%f2059, [%r15+4392];
	fma.rn.f32 	%f2060, %f2053, %f2059, %f2051;
	ld.shared.f32 	%f2061, [%r15+4204];
	ld.const.f32 	%f2062, [d_filter+928];
	fma.rn.f32 	%f2063, %f2061, %f2062, %f2054;
	ld.shared.f32 	%f2064, [%r15+4268];
	fma.rn.f32 	%f2065, %f2062, %f2064, %f2056;
	ld.shared.f32 	%f2066, [%r15+4332];
	fma.rn.f32 	%f2067, %f2066, %f2062, %f2058;
	ld.shared.f32 	%f2068, [%r15+4396];
	fma.rn.f32 	%f2069, %f2062, %f2068, %f2060;
	ld.shared.f32 	%f2070, [%r15+4208];
	ld.const.f32 	%f2071, [d_filter+932];
	fma.rn.f32 	%f2072, %f2070, %f2071, %f2063;
	ld.shared.f32 	%f2073, [%r15+4272];
	fma.rn.f32 	%f2074, %f2071, %f2073, %f2065;
	ld.shared.f32 	%f2075, [%r15+4336];
	fma.rn.f32 	%f2076, %f2075, %f2071, %f2067;
	ld.shared.f32 	%f2077, [%r15+4400];
	fma.rn.f32 	%f2078, %f2071, %f2077, %f2069;
	ld.shared.f32 	%f2079, [%r15+4212];
	ld.const.f32 	%f2080, [d_filter+936];
	fma.rn.f32 	%f2081, %f2079, %f2080, %f2072;
	ld.shared.f32 	%f2082, [%r15+4276];
	fma.rn.f32 	%f2083, %f2080, %f2082, %f2074;
	ld.shared.f32 	%f2084, [%r15+4340];
	fma.rn.f32 	%f2085, %f2084, %f2080, %f2076;
	ld.shared.f32 	%f2086, [%r15+4404];
	fma.rn.f32 	%f2087, %f2080, %f2086, %f2078;
	ld.shared.f32 	%f2088, [%r15+4216];
	ld.const.f32 	%f2089, [d_filter+940];
	fma.rn.f32 	%f2090, %f2088, %f2089, %f2081;
	ld.shared.f32 	%f2091, [%r15+4280];
	fma.rn.f32 	%f2092, %f2089, %f2091, %f2083;
	ld.shared.f32 	%f2093, [%r15+4344];
	fma.rn.f32 	%f2094, %f2093, %f2089, %f2085;
	ld.shared.f32 	%f2095, [%r15+4408];
	fma.rn.f32 	%f2096, %f2089, %f2095, %f2087;
	ld.shared.f32 	%f2097, [%r15+4220];
	ld.const.f32 	%f2098, [d_filter+944];
	fma.rn.f32 	%f2099, %f2097, %f2098, %f2090;
	ld.shared.f32 	%f2100, [%r15+4284];
	fma.rn.f32 	%f2101, %f2098, %f2100, %f2092;
	ld.shared.f32 	%f2102, [%r15+4348];
	fma.rn.f32 	%f2103, %f2102, %f2098, %f2094;
	ld.shared.f32 	%f2104, [%r15+4412];
	fma.rn.f32 	%f2105, %f2098, %f2104, %f2096;
	ld.const.f32 	%f2106, [d_filter+948];
	fma.rn.f32 	%f2107, %f1965, %f2106, %f2099;
	fma.rn.f32 	%f2108, %f2106, %f1967, %f2101;
	fma.rn.f32 	%f2109, %f1969, %f2106, %f2103;
	ld.shared.f32 	%f2110, [%r15+4416];
	fma.rn.f32 	%f2111, %f2106, %f2110, %f2105;
	ld.shared.f32 	%f2112, [%r15+4480];
	ld.const.f32 	%f2113, [d_filter+952];
	fma.rn.f32 	%f2114, %f2112, %f2113, %f2107;
	ld.shared.f32 	%f2115, [%r15+4544];
	fma.rn.f32 	%f2116, %f2113, %f2115, %f2108;
	ld.shared.f32 	%f2117, [%r15+4608];
	fma.rn.f32 	%f2118, %f2117, %f2113, %f2109;
	ld.shared.f32 	%f2119, [%r15+4672];
	fma.rn.f32 	%f2120, %f2113, %f2119, %f2111;
	ld.shared.f32 	%f2121, [%r15+4484];
	ld.const.f32 	%f2122, [d_filter+956];
	fma.rn.f32 	%f2123, %f2121, %f2122, %f2114;
	ld.shared.f32 	%f2124, [%r15+4548];
	fma.rn.f32 	%f2125, %f2122, %f2124, %f2116;
	ld.shared.f32 	%f2126, [%r15+4612];
	fma.rn.f32 	%f2127, %f2126, %f2122, %f2118;
	ld.shared.f32 	%f2128, [%r15+4676];
	fma.rn.f32 	%f2129, %f2122, %f2128, %f2120;
	ld.shared.f32 	%f2130, [%r15+4488];
	ld.const.f32 	%f2131, [d_filter+960];
	fma.rn.f32 	%f2132, %f2130, %f2131, %f2123;
	ld.shared.f32 	%f2133, [%r15+4552];
	fma.rn.f32 	%f2134, %f2131, %f2133, %f2125;
	ld.shared.f32 	%f2135, [%r15+4616];
	fma.rn.f32 	%f2136, %f2135, %f2131, %f2127;
	ld.shared.f32 	%f2137, [%r15+4680];
	fma.rn.f32 	%f2138, %f2131, %f2137, %f2129;
	ld.shared.f32 	%f2139, [%r15+4492];
	ld.const.f32 	%f2140, [d_filter+964];
	fma.rn.f32 	%f2141, %f2139, %f2140, %f2132;
	ld.shared.f32 	%f2142, [%r15+4556];
	fma.rn.f32 	%f2143, %f2140, %f2142, %f2134;
	ld.shared.f32 	%f2144, [%r15+4620];
	fma.rn.f32 	%f2145, %f2144, %f2140, %f2136;
	ld.shared.f32 	%f2146, [%r15+4684];
	fma.rn.f32 	%f2147, %f2140, %f2146, %f2138;
	ld.shared.f32 	%f2148, [%r15+4496];
	ld.const.f32 	%f2149, [d_filter+968];
	fma.rn.f32 	%f2150, %f2148, %f2149, %f2141;
	ld.shared.f32 	%f2151, [%r15+4560];
	fma.rn.f32 	%f2152, %f2149, %f2151, %f2143;
	ld.shared.f32 	%f2153, [%r15+4624];
	fma.rn.f32 	%f2154, %f2153, %f2149, %f2145;
	ld.shared.f32 	%f2155, [%r15+4688];
	fma.rn.f32 	%f2156, %f2149, %f2155, %f2147;
	ld.shared.f32 	%f2157, [%r15+4500];
	ld.const.f32 	%f2158, [d_filter+972];
	fma.rn.f32 	%f2159, %f2157, %f2158, %f2150;
	ld.shared.f32 	%f2160, [%r15+4564];
	fma.rn.f32 	%f2161, %f2158, %f2160, %f2152;
	ld.shared.f32 	%f2162, [%r15+4628];
	fma.rn.f32 	%f2163, %f2162, %f2158, %f2154;
	ld.shared.f32 	%f2164, [%r15+4692];
	fma.rn.f32 	%f2165, %f2158, %f2164, %f2156;
	ld.shared.f32 	%f2166, [%r15+4504];
	ld.const.f32 	%f2167, [d_filter+976];
	fma.rn.f32 	%f2168, %f2166, %f2167, %f2159;
	ld.shared.f32 	%f2169, [%r15+4568];
	fma.rn.f32 	%f2170, %f2167, %f2169, %f2161;
	ld.shared.f32 	%f2171, [%r15+4632];
	fma.rn.f32 	%f2172, %f2171, %f2167, %f2163;
	ld.shared.f32 	%f2173, [%r15+4696];
	fma.rn.f32 	%f2174, %f2167, %f2173, %f2165;
	ld.shared.f32 	%f2175, [%r15+4508];
	ld.const.f32 	%f2176, [d_filter+980];
	fma.rn.f32 	%f2177, %f2175, %f2176, %f2168;
	ld.shared.f32 	%f2178, [%r15+4572];
	fma.rn.f32 	%f2179, %f2176, %f2178, %f2170;
	ld.shared.f32 	%f2180, [%r15+4636];
	fma.rn.f32 	%f2181, %f2180, %f2176, %f2172;
	ld.shared.f32 	%f2182, [%r15+4700];
	fma.rn.f32 	%f2183, %f2176, %f2182, %f2174;
	ld.shared.f32 	%f2184, [%r15+4512];
	ld.const.f32 	%f2185, [d_filter+984];
	fma.rn.f32 	%f2186, %f2184, %f2185, %f2177;
	ld.shared.f32 	%f2187, [%r15+4576];
	fma.rn.f32 	%f2188, %f2185, %f2187, %f2179;
	ld.shared.f32 	%f2189, [%r15+4640];
	fma.rn.f32 	%f2190, %f2189, %f2185, %f2181;
	ld.shared.f32 	%f2191, [%r15+4704];
	fma.rn.f32 	%f2192, %f2185, %f2191, %f2183;
	ld.shared.f32 	%f2193, [%r15+4516];
	ld.const.f32 	%f2194, [d_filter+988];
	fma.rn.f32 	%f2195, %f2193, %f2194, %f2186;
	ld.shared.f32 	%f2196, [%r15+4580];
	fma.rn.f32 	%f2197, %f2194, %f2196, %f2188;
	ld.shared.f32 	%f2198, [%r15+4644];
	fma.rn.f32 	%f2199, %f2198, %f2194, %f2190;
	ld.shared.f32 	%f2200, [%r15+4708];
	fma.rn.f32 	%f2201, %f2194, %f2200, %f2192;
	ld.shared.f32 	%f2202, [%r15+4520];
	ld.const.f32 	%f2203, [d_filter+992];
	fma.rn.f32 	%f2204, %f2202, %f2203, %f2195;
	ld.shared.f32 	%f2205, [%r15+4584];
	fma.rn.f32 	%f2206, %f2203, %f2205, %f2197;
	ld.shared.f32 	%f2207, [%r15+4648];
	fma.rn.f32 	%f2208, %f2207, %f2203, %f2199;
	ld.shared.f32 	%f2209, [%r15+4712];
	fma.rn.f32 	%f2210, %f2203, %f2209, %f2201;
	ld.shared.f32 	%f2211, [%r15+4524];
	ld.const.f32 	%f2212, [d_filter+996];
	fma.rn.f32 	%f2213, %f2211, %f2212, %f2204;
	ld.shared.f32 	%f2214, [%r15+4588];
	fma.rn.f32 	%f2215, %f2212, %f2214, %f2206;
	ld.shared.f32 	%f2216, [%r15+4652];
	fma.rn.f32 	%f2217, %f2216, %f2212, %f2208;
	ld.shared.f32 	%f2218, [%r15+4716];
	fma.rn.f32 	%f2219, %f2212, %f2218, %f2210;
	ld.shared.f32 	%f2220, [%r15+4528];
	ld.const.f32 	%f2221, [d_filter+1000];
	fma.rn.f32 	%f2222, %f2220, %f2221, %f2213;
	ld.shared.f32 	%f2223, [%r15+4592];
	fma.rn.f32 	%f2224, %f2221, %f2223, %f2215;
	ld.shared.f32 	%f2225, [%r15+4656];
	fma.rn.f32 	%f2226, %f2225, %f2221, %f2217;
	ld.shared.f32 	%f2227, [%r15+4720];
	fma.rn.f32 	%f2228, %f2221, %f2227, %f2219;
	ld.shared.f32 	%f2229, [%r15+4532];
	ld.const.f32 	%f2230, [d_filter+1004];
	fma.rn.f32 	%f2231, %f2229, %f2230, %f2222;
	ld.shared.f32 	%f2232, [%r15+4596];
	fma.rn.f32 	%f2233, %f2230, %f2232, %f2224;
	ld.shared.f32 	%f2234, [%r15+4660];
	fma.rn.f32 	%f2235, %f2234, %f2230, %f2226;
	ld.shared.f32 	%f2236, [%r15+4724];
	fma.rn.f32 	%f2237, %f2230, %f2236, %f2228;
	ld.shared.f32 	%f2238, [%r15+4536];
	ld.const.f32 	%f2239, [d_filter+1008];
	fma.rn.f32 	%f2240, %f2238, %f2239, %f2231;
	ld.shared.f32 	%f2241, [%r15+4600];
	fma.rn.f32 	%f2242, %f2239, %f2241, %f2233;
	ld.shared.f32 	%f2243, [%r15+4664];
	fma.rn.f32 	%f2244, %f2243, %f2239, %f2235;
	ld.shared.f32 	%f2245, [%r15+4728];
	fma.rn.f32 	%f2246, %f2239, %f2245, %f2237;
	ld.shared.f32 	%f2247, [%r15+4540];
	ld.const.f32 	%f2248, [d_filter+1012];
	fma.rn.f32 	%f2249, %f2247, %f2248, %f2240;
	ld.shared.f32 	%f2250, [%r15+4604];
	fma.rn.f32 	%f2251, %f2248, %f2250, %f2242;
	ld.shared.f32 	%f2252, [%r15+4668];
	fma.rn.f32 	%f2253, %f2252, %f2248, %f2244;
	ld.shared.f32 	%f2254, [%r15+4732];
	fma.rn.f32 	%f2255, %f2248, %f2254, %f2246;
	ld.const.f32 	%f2256, [d_filter+1016];
	fma.rn.f32 	%f2257, %f2115, %f2256, %f2249;
	fma.rn.f32 	%f2258, %f2256, %f2117, %f2251;
	fma.rn.f32 	%f2259, %f2119, %f2256, %f2253;
	ld.shared.f32 	%f2260, [%r15+4736];
	fma.rn.f32 	%f2261, %f2256, %f2260, %f2255;
	ld.shared.f32 	%f2262, [%r15+4800];
	ld.const.f32 	%f2263, [d_filter+1020];
	fma.rn.f32 	%f2264, %f2262, %f2263, %f2257;
	ld.shared.f32 	%f2265, [%r15+4864];
	fma.rn.f32 	%f2266, %f2263, %f2265, %f2258;
	ld.shared.f32 	%f2267, [%r15+4928];
	fma.rn.f32 	%f2268, %f2267, %f2263, %f2259;
	ld.shared.f32 	%f2269, [%r15+4992];
	fma.rn.f32 	%f2270, %f2263, %f2269, %f2261;
	ld.shared.f32 	%f2271, [%r15+4804];
	ld.const.f32 	%f2272, [d_filter+1024];
	fma.rn.f32 	%f2273, %f2271, %f2272, %f2264;
	ld.shared.f32 	%f2274, [%r15+4868];
	fma.rn.f32 	%f2275, %f2272, %f2274, %f2266;
	ld.shared.f32 	%f2276, [%r15+4932];
	fma.rn.f32 	%f2277, %f2276, %f2272, %f2268;
	ld.shared.f32 	%f2278, [%r15+4996];
	fma.rn.f32 	%f2279, %f2272, %f2278, %f2270;
	ld.shared.f32 	%f2280, [%r15+4808];
	ld.const.f32 	%f2281, [d_filter+1028];
	fma.rn.f32 	%f2282, %f2280, %f2281, %f2273;
	ld.shared.f32 	%f2283, [%r15+4872];
	fma.rn.f32 	%f2284, %f2281, %f2283, %f2275;
	ld.shared.f32 	%f2285, [%r15+4936];
	fma.rn.f32 	%f2286, %f2285, %f2281, %f2277;
	ld.shared.f32 	%f2287, [%r15+5000];
	fma.rn.f32 	%f2288, %f2281, %f2287, %f2279;
	ld.shared.f32 	%f2289, [%r15+4812];
	ld.const.f32 	%f2290, [d_filter+1032];
	fma.rn.f32 	%f2291, %f2289, %f2290, %f2282;
	ld.shared.f32 	%f2292, [%r15+4876];
	fma.rn.f32 	%f2293, %f2290, %f2292, %f2284;
	ld.shared.f32 	%f2294, [%r15+4940];
	fma.rn.f32 	%f2295, %f2294, %f2290, %f2286;
	ld.shared.f32 	%f2296, [%r15+5004];
	fma.rn.f32 	%f2297, %f2290, %f2296, %f2288;
	ld.shared.f32 	%f2298, [%r15+4816];
	ld.const.f32 	%f2299, [d_filter+1036];
	fma.rn.f32 	%f2300, %f2298, %f2299, %f2291;
	ld.shared.f32 	%f2301, [%r15+4880];
	fma.rn.f32 	%f2302, %f2299, %f2301, %f2293;
	ld.shared.f32 	%f2303, [%r15+4944];
	fma.rn.f32 	%f2304, %f2303, %f2299, %f2295;
	ld.shared.f32 	%f2305, [%r15+5008];
	fma.rn.f32 	%f2306, %f2299, %f2305, %f2297;
	ld.shared.f32 	%f2307, [%r15+4820];
	ld.const.f32 	%f2308, [d_filter+1040];
	fma.rn.f32 	%f2309, %f2307, %f2308, %f2300;
	ld.shared.f32 	%f2310, [%r15+4884];
	fma.rn.f32 	%f2311, %f2308, %f2310, %f2302;
	ld.shared.f32 	%f2312, [%r15+4948];
	fma.rn.f32 	%f2313, %f2312, %f2308, %f2304;
	ld.shared.f32 	%f2314, [%r15+5012];
	fma.rn.f32 	%f2315, %f2308, %f2314, %f2306;
	ld.shared.f32 	%f2316, [%r15+4824];
	ld.const.f32 	%f2317, [d_filter+1044];
	fma.rn.f32 	%f2318, %f2316, %f2317, %f2309;
	ld.shared.f32 	%f2319, [%r15+4888];
	fma.rn.f32 	%f2320, %f2317, %f2319, %f2311;
	ld.shared.f32 	%f2321, [%r15+4952];
	fma.rn.f32 	%f2322, %f2321, %f2317, %f2313;
	ld.shared.f32 	%f2323, [%r15+5016];
	fma.rn.f32 	%f2324, %f2317, %f2323, %f2315;
	ld.shared.f32 	%f2325, [%r15+4828];
	ld.const.f32 	%f2326, [d_filter+1048];
	fma.rn.f32 	%f2327, %f2325, %f2326, %f2318;
	ld.shared.f32 	%f2328, [%r15+4892];
	fma.rn.f32 	%f2329, %f2326, %f2328, %f2320;
	ld.shared.f32 	%f2330, [%r15+4956];
	fma.rn.f32 	%f2331, %f2330, %f2326, %f2322;
	ld.shared.f32 	%f2332, [%r15+5020];
	fma.rn.f32 	%f2333, %f2326, %f2332, %f2324;
	ld.shared.f32 	%f2334, [%r15+4832];
	ld.const.f32 	%f2335, [d_filter+1052];
	fma.rn.f32 	%f2336, %f2334, %f2335, %f2327;
	ld.shared.f32 	%f2337, [%r15+4896];
	fma.rn.f32 	%f2338, %f2335, %f2337, %f2329;
	ld.shared.f32 	%f2339, [%r15+4960];
	fma.rn.f32 	%f2340, %f2339, %f2335, %f2331;
	ld.shared.f32 	%f2341, [%r15+5024];
	fma.rn.f32 	%f2342, %f2335, %f2341, %f2333;
	ld.shared.f32 	%f2343, [%r15+4836];
	ld.const.f32 	%f2344, [d_filter+1056];
	fma.rn.f32 	%f2345, %f2343, %f2344, %f2336;
	ld.shared.f32 	%f2346, [%r15+4900];
	fma.rn.f32 	%f2347, %f2344, %f2346, %f2338;
	ld.shared.f32 	%f2348, [%r15+4964];
	fma.rn.f32 	%f2349, %f2348, %f2344, %f2340;
	ld.shared.f32 	%f2350, [%r15+5028];
	fma.rn.f32 	%f2351, %f2344, %f2350, %f2342;
	ld.shared.f32 	%f2352, [%r15+4840];
	ld.const.f32 	%f2353, [d_filter+1060];
	fma.rn.f32 	%f2354, %f2352, %f2353, %f2345;
	ld.shared.f32 	%f2355, [%r15+4904];
	fma.rn.f32 	%f2356, %f2353, %f2355, %f2347;
	ld.shared.f32 	%f2357, [%r15+4968];
	fma.rn.f32 	%f2358, %f2357, %f2353, %f2349;
	ld.shared.f32 	%f2359, [%r15+5032];
	fma.rn.f32 	%f2360, %f2353, %f2359, %f2351;
	ld.shared.f32 	%f2361, [%r15+4844];
	ld.const.f32 	%f2362, [d_filter+1064];
	fma.rn.f32 	%f2363, %f2361, %f2362, %f2354;
	ld.shared.f32 	%f2364, [%r15+4908];
	fma.rn.f32 	%f2365, %f2362, %f2364, %f2356;
	ld.shared.f32 	%f2366, [%r15+4972];
	fma.rn.f32 	%f2367, %f2366, %f2362, %f2358;
	ld.shared.f32 	%f2368, [%r15+5036];
	fma.rn.f32 	%f2369, %f2362, %f2368, %f2360;
	ld.shared.f32 	%f2370, [%r15+4848];
	ld.const.f32 	%f2371, [d_filter+1068];
	fma.rn.f32 	%f2372, %f2370, %f2371, %f2363;
	ld.shared.f32 	%f2373, [%r15+4912];
	fma.rn.f32 	%f2374, %f2371, %f2373, %f2365;
	ld.shared.f32 	%f2375, [%r15+4976];
	fma.rn.f32 	%f2376, %f2375, %f2371, %f2367;
	ld.shared.f32 	%f2377, [%r15+5040];
	fma.rn.f32 	%f2378, %f2371, %f2377, %f2369;
	ld.shared.f32 	%f2379, [%r15+4852];
	ld.const.f32 	%f2380, [d_filter+1072];
	fma.rn.f32 	%f2381, %f2379, %f2380, %f2372;
	ld.shared.f32 	%f2382, [%r15+4916];
	fma.rn.f32 	%f2383, %f2380, %f2382, %f2374;
	ld.shared.f32 	%f2384, [%r15+4980];
	fma.rn.f32 	%f2385, %f2384, %f2380, %f2376;
	ld.shared.f32 	%f2386, [%r15+5044];
	fma.rn.f32 	%f2387, %f2380, %f2386, %f2378;
	ld.shared.f32 	%f2388, [%r15+4856];
	ld.const.f32 	%f2389, [d_filter+1076];
	fma.rn.f32 	%f2390, %f2388, %f2389, %f2381;
	ld.shared.f32 	%f2391, [%r15+4920];
	fma.rn.f32 	%f2392, %f2389, %f2391, %f2383;
	ld.shared.f32 	%f2393, [%r15+4984];
	fma.rn.f32 	%f2394, %f2393, %f2389, %f2385;
	ld.shared.f32 	%f2395, [%r15+5048];
	fma.rn.f32 	%f2396, %f2389, %f2395, %f2387;
	ld.shared.f32 	%f2397, [%r15+4860];
	ld.const.f32 	%f2398, [d_filter+1080];
	fma.rn.f32 	%f2399, %f2397, %f2398, %f2390;
	ld.shared.f32 	%f2400, [%r15+4924];
	fma.rn.f32 	%f2401, %f2398, %f2400, %f2392;
	ld.shared.f32 	%f2402, [%r15+4988];
	fma.rn.f32 	%f2403, %f2402, %f2398, %f2394;
	ld.shared.f32 	%f2404, [%r15+5052];
	fma.rn.f32 	%f2405, %f2398, %f2404, %f2396;
	ld.const.f32 	%f2406, [d_filter+1084];
	fma.rn.f32 	%f2407, %f2265, %f2406, %f2399;
	fma.rn.f32 	%f2408, %f2406, %f2267, %f2401;
	fma.rn.f32 	%f2409, %f2269, %f2406, %f2403;
	ld.shared.f32 	%f2410, [%r15+5056];
	fma.rn.f32 	%f2411, %f2406, %f2410, %f2405;
	ld.shared.f32 	%f2412, [%r15+5120];
	ld.const.f32 	%f2413, [d_filter+1088];
	fma.rn.f32 	%f2414, %f2412, %f2413, %f2407;
	ld.shared.f32 	%f2415, [%r15+5184];
	fma.rn.f32 	%f2416, %f2413, %f2415, %f2408;
	ld.shared.f32 	%f2417, [%r15+5248];
	fma.rn.f32 	%f2418, %f2417, %f2413, %f2409;
	ld.shared.f32 	%f2419, [%r15+5312];
	fma.rn.f32 	%f2420, %f2413, %f2419, %f2411;
	ld.shared.f32 	%f2421, [%r15+5124];
	ld.const.f32 	%f2422, [d_filter+1092];
	fma.rn.f32 	%f2423, %f2421, %f2422, %f2414;
	ld.shared.f32 	%f2424, [%r15+5188];
	fma.rn.f32 	%f2425, %f2422, %f2424, %f2416;
	ld.shared.f32 	%f2426, [%r15+5252];
	fma.rn.f32 	%f2427, %f2426, %f2422, %f2418;
	ld.shared.f32 	%f2428, [%r15+5316];
	fma.rn.f32 	%f2429, %f2422, %f2428, %f2420;
	ld.shared.f32 	%f2430, [%r15+5128];
	ld.const.f32 	%f2431, [d_filter+1096];
	fma.rn.f32 	%f2432, %f2430, %f2431, %f2423;
	ld.shared.f32 	%f2433, [%r15+5192];
	fma.rn.f32 	%f2434, %f2431, %f2433, %f2425;
	ld.shared.f32 	%f2435, [%r15+5256];
	fma.rn.f32 	%f2436, %f2435, %f2431, %f2427;
	ld.shared.f32 	%f2437, [%r15+5320];
	fma.rn.f32 	%f2438, %f2431, %f2437, %f2429;
	ld.shared.f32 	%f2439, [%r15+5132];
	ld.const.f32 	%f2440, [d_filter+1100];
	fma.rn.f32 	%f2441, %f2439, %f2440, %f2432;
	ld.shared.f32 	%f2442, [%r15+5196];
	fma.rn.f32 	%f2443, %f2440, %f2442, %f2434;
	ld.shared.f32 	%f2444, [%r15+5260];
	fma.rn.f32 	%f2445, %f2444, %f2440, %f2436;
	ld.shared.f32 	%f2446, [%r15+5324];
	fma.rn.f32 	%f2447, %f2440, %f2446, %f2438;
	ld.shared.f32 	%f2448, [%r15+5136];
	ld.const.f32 	%f2449, [d_filter+1104];
	fma.rn.f32 	%f2450, %f2448, %f2449, %f2441;
	ld.shared.f32 	%f2451, [%r15+5200];
	fma.rn.f32 	%f2452, %f2449, %f2451, %f2443;
	ld.shared.f32 	%f2453, [%r15+5264];
	fma.rn.f32 	%f2454, %f2453, %f2449, %f2445;
	ld.shared.f32 	%f2455, [%r15+5328];
	fma.rn.f32 	%f2456, %f2449, %f2455, %f2447;
	ld.shared.f32 	%f2457, [%r15+5140];
	ld.const.f32 	%f2458, [d_filter+1108];
	fma.rn.f32 	%f2459, %f2457, %f2458, %f2450;
	ld.shared.f32 	%f2460, [%r15+5204];
	fma.rn.f32 	%f2461, %f2458, %f2460, %f2452;
	ld.shared.f32 	%f2462, [%r15+5268];
	fma.rn.f32 	%f2463, %f2462, %f2458, %f2454;
	ld.shared.f32 	%f2464, [%r15+5332];
	fma.rn.f32 	%f2465, %f2458, %f2464, %f2456;
	ld.shared.f32 	%f2466, [%r15+5144];
	ld.const.f32 	%f2467, [d_filter+1112];
	fma.rn.f32 	%f2468, %f2466, %f2467, %f2459;
	ld.shared.f32 	%f2469, [%r15+5208];
	fma.rn.f32 	%f2470, %f2467, %f2469, %f2461;
	ld.shared.f32 	%f2471, [%r15+5272];
	fma.rn.f32 	%f2472, %f2471, %f2467, %f2463;
	ld.shared.f32 	%f2473, [%r15+5336];
	fma.rn.f32 	%f2474, %f2467, %f2473, %f2465;
	ld.shared.f32 	%f2475, [%r15+5148];
	ld.const.f32 	%f2476, [d_filter+1116];
	fma.rn.f32 	%f2477, %f2475, %f2476, %f2468;
	ld.shared.f32 	%f2478, [%r15+5212];
	fma.rn.f32 	%f2479, %f2476, %f2478, %f2470;
	ld.shared.f32 	%f2480, [%r15+5276];
	fma.rn.f32 	%f2481, %f2480, %f2476, %f2472;
	ld.shared.f32 	%f2482, [%r15+5340];
	fma.rn.f32 	%f2483, %f2476, %f2482, %f2474;
	ld.shared.f32 	%f2484, [%r15+5152];
	ld.const.f32 	%f2485, [d_filter+1120];
	fma.rn.f32 	%f2486, %f2484, %f2485, %f2477;
	ld.shared.f32 	%f2487, [%r15+5216];
	fma.rn.f32 	%f2488, %f2485, %f2487, %f2479;
	ld.shared.f32 	%f2489, [%r15+5280];
	fma.rn.f32 	%f2490, %f2489, %f2485, %f2481;
	ld.shared.f32 	%f2491, [%r15+5344];
	fma.rn.f32 	%f2492, %f2485, %f2491, %f2483;
	ld.shared.f32 	%f2493, [%r15+5156];
	ld.const.f32 	%f2494, [d_filter+1124];
	fma.rn.f32 	%f2495, %f2493, %f2494, %f2486;
	ld.shared.f32 	%f2496, [%r15+5220];
	fma.rn.f32 	%f2497, %f2494, %f2496, %f2488;
	ld.shared.f32 	%f2498, [%r15+5284];
	fma.rn.f32 	%f2499, %f2498, %f2494, %f2490;
	ld.shared.f32 	%f2500, [%r15+5348];
	fma.rn.f32 	%f2501, %f2494, %f2500, %f2492;
	ld.shared.f32 	%f2502, [%r15+5160];
	ld.const.f32 	%f2503, [d_filter+1128];
	fma.rn.f32 	%f2504, %f2502, %f2503, %f2495;
	ld.shared.f32 	%f2505, [%r15+5224];
	fma.rn.f32 	%f2506, %f2503, %f2505, %f2497;
	ld.shared.f32 	%f2507, [%r15+5288];
	fma.rn.f32 	%f2508, %f2507, %f2503, %f2499;
	ld.shared.f32 	%f2509, [%r15+5352];
	fma.rn.f32 	%f2510, %f2503, %f2509, %f2501;
	ld.shared.f32 	%f2511, [%r15+5164];
	ld.const.f32 	%f2512, [d_filter+1132];
	fma.rn.f32 	%f2513, %f2511, %f2512, %f2504;
	ld.shared.f32 	%f2514, [%r15+5228];
	fma.rn.f32 	%f2515, %f2512, %f2514, %f2506;
	ld.shared.f32 	%f2516, [%r15+5292];
	fma.rn.f32 	%f2517, %f2516, %f2512, %f2508;
	ld.shared.f32 	%f2518, [%r15+5356];
	fma.rn.f32 	%f2519, %f2512, %f2518, %f2510;
	ld.shared.f32 	%f2520, [%r15+5168];
	ld.const.f32 	%f2521, [d_filter+1136];
	fma.rn.f32 	%f2522, %f2520, %f2521, %f2513;
	ld.shared.f32 	%f2523, [%r15+5232];
	fma.rn.f32 	%f2524, %f2521, %f2523, %f2515;
	ld.shared.f32 	%f2525, [%r15+5296];
	fma.rn.f32 	%f2526, %f2525, %f2521, %f2517;
	ld.shared.f32 	%f2527, [%r15+5360];
	fma.rn.f32 	%f2528, %f2521, %f2527, %f2519;
	ld.shared.f32 	%f2529, [%r15+5172];
	ld.const.f32 	%f2530, [d_filter+1140];
	fma.rn.f32 	%f2531, %f2529, %f2530, %f2522;
	ld.shared.f32 	%f2532, [%r15+5236];
	fma.rn.f32 	%f2533, %f2530, %f2532, %f2524;
	ld.shared.f32 	%f2534, [%r15+5300];
	fma.rn.f32 	%f2535, %f2534, %f2530, %f2526;
	ld.shared.f32 	%f2536, [%r15+5364];
	fma.rn.f32 	%f2537, %f2530, %f2536, %f2528;
	ld.shared.f32 	%f2538, [%r15+5176];
	ld.const.f32 	%f2539, [d_filter+1144];
	fma.rn.f32 	%f2540, %f2538, %f2539, %f2531;
	ld.shared.f32 	%f2541, [%r15+5240];
	fma.rn.f32 	%f2542, %f2539, %f2541, %f2533;
	ld.shared.f32 	%f2543, [%r15+5304];
	fma.rn.f32 	%f2544, %f2543, %f2539, %f2535;
	ld.shared.f32 	%f2545, [%r15+5368];
	fma.rn.f32 	%f2546, %f2539, %f2545, %f2537;
	ld.shared.f32 	%f2547, [%r15+5180];
	ld.const.f32 	%f2548, [d_filter+1148];
	fma.rn.f32 	%f2549, %f2547, %f2548, %f2540;
	ld.shared.f32 	%f2550, [%r15+5244];
	fma.rn.f32 	%f2551, %f2548, %f2550, %f2542;
	ld.shared.f32 	%f2552, [%r15+5308];
	fma.rn.f32 	%f2553, %f2552, %f2548, %f2544;
	ld.shared.f32 	%f2554, [%r15+5372];
	fma.rn.f32 	%f2555, %f2548, %f2554, %f2546;
	ld.const.f32 	%f2556, [d_filter+1152];
	fma.rn.f32 	%f2557, %f2415, %f2556, %f2549;
	fma.rn.f32 	%f2558, %f2556, %f2417, %f2551;
	fma.rn.f32 	%f2559, %f2419, %f2556, %f2553;
	ld.shared.f32 	%f2560, [%r15+5376];
	fma.rn.f32 	%f2561, %f2556, %f2560, %f2555;
	div.rn.f32 	%f2562, %f2557, %f1;
	st.global.f32 	[%rd8], %f2562;
	div.rn.f32 	%f2563, %f2558, %f1;
	st.global.f32 	[%rd8+64], %f2563;
	div.rn.f32 	%f2564, %f2559, %f1;
	st.global.f32 	[%rd8+128], %f2564;
	div.rn.f32 	%f2565, %f2561, %f1;
	st.global.f32 	[%rd8+192], %f2565;
	ret;

}


// ===== COMPILED SASS (sm_100) =====

	.target	sm_100

	.elftype	@"ET_EXEC"


//--------------------- .note.nv.tkinfo           --------------------------
	.section	.note.nv.tkinfo,"",@"SHT_NOTE"
	.sectionflags	@"SHF_NOTE_NV_TKINFO"
	.tkinfo
        /*0018*/ 	.word	0x00000002
        /*0030*/ 	.string	""
        /*0030*/ 	.string	"ptxas"
        /*0030*/ 	.string	"Cuda compilation tools, release 13.0, V13.0.88"
        /*0030*/ 	.string	"Build cuda_13.0.r13.0/compiler.36424714_0"
        /*0030*/ 	.string	"-arch sm_100 -m 64 "



//--------------------- .note.nv.cuinfo           --------------------------
	.section	.note.nv.cuinfo,"",@"SHT_NOTE"
	.sectionflags	@"SHF_NOTE_NV_CUINFO"
        /*0018*/ 	.short	0x0002
        /*001a*/ 	.short	0x0064
        /*001c*/ 	.short	0x0082
	.zero		2


//--------------------- .nv.info                  --------------------------
	.section	.nv.info,"",@"SHT_CUDA_INFO"
	.align	4


	//----- nvinfo : EIATTR_REGCOUNT
	.align		4
        /*0000*/ 	.byte	0x04, 0x2f
        /*0002*/ 	.short	(.L_2 - .L_1)
	.align		4
.L_1:
        /*0004*/ 	.word	index@(convolvution2d_kernel_naive)
        /*0008*/ 	.word	0x00000020


	//----- nvinfo : EIATTR_FRAME_SIZE
	.align		4
.L_2:
        /*000c*/ 	.byte	0x04, 0x11
        /*000e*/ 	.short	(.L_4 - .L_3)
	.align		4
.L_3:
        /*0010*/ 	.word	index@($__internal_1_$__cuda_sm3x_div_rn_noftz_f32_slowpath)
        /*0014*/ 	.word	0x00000000


	//----- nvinfo : EIATTR_FRAME_SIZE
	.align		4
.L_4:
        /*0018*/ 	.byte	0x04, 0x11
        /*001a*/ 	.short	(.L_6 - .L_5)
	.align		4
.L_5:
        /*001c*/ 	.word	index@(convolvution2d_kernel_naive)
        /*0020*/ 	.word	0x00000000


	//----- nvinfo : EIATTR_REGCOUNT
	.align		4
.L_6:
        /*0024*/ 	.byte	0x04, 0x2f
        /*0026*/ 	.short	(.L_8 - .L_7)
	.align		4
.L_7:
        /*0028*/ 	.word	index@(convolvution2d_kernel)
        /*002c*/ 	.word	0x00000020


	//----- nvinfo : EIATTR_FRAME_SIZE
	.align		4
.L_8:
        /*0030*/ 	.byte	0x04, 0x11
        /*0032*/ 	.short	(.L_10 - .L_9)
	.align		4
.L_9:
        /*0034*/ 	.word	index@($__internal_0_$__cuda_sm3x_div_rn_noftz_f32_slowpath)
        /*0038*/ 	.word	0x00000000


	//----- nvinfo : EIATTR_FRAME_SIZE
	.align		4
.L_10:
        /*003c*/ 	.byte	0x04, 0x11
        /*003e*/ 	.short	(.L_12 - .L_11)
	.align		4
.L_11:
        /*0040*/ 	.word	index@(convolvution2d_kernel)
        /*0044*/ 	.word	0x00000000


	//----- nvinfo : EIATTR_MIN_STACK_SIZE
	.align		4
.L_12:
        /*0048*/ 	.byte	0x04, 0x12
        /*004a*/ 	.short	(.L_14 - .L_13)
	.align		4
.L_13:
        /*004c*/ 	.word	index@(convolvution2d_kernel)
        /*0050*/ 	.word	0x00000000


	//----- nvinfo : EIATTR_MIN_STACK_SIZE
	.align		4
.L_14:
        /*0054*/ 	.byte	0x04, 0x12
        /*0056*/ 	.short	(.L_16 - .L_15)
	.align		4
.L_15:
        /*0058*/ 	.word	index@(convolvution2d_kernel_naive)
        /*005c*/ 	.word	0x00000000
.L_16:


//--------------------- .nv.compat                --------------------------
	.section	.nv.compat,"",@"SHT_CUDA_COMPAT_INFO"
	.align	4
        /*0000*/ 	.byte	0x02, 0x09, 0x00, 0x00, 0x02, 0x02, 0x01, 0x00, 0x02, 0x05, 0x05, 0x00, 0x03, 0x07, 0x01, 0x01
        /*0010*/ 	.byte	0x02, 0x03, 0x00, 0x00, 0x02, 0x06, 0x01, 0x00, 0x04, 0x0b, 0x08, 0x00, 0x01, 0x00, 0x00, 0x00
        /*0020*/ 	.byte	0x00, 0x00, 0x00, 0x00


//--------------------- .nv.info.convolvution2d_kernel --------------------------
	.section	.nv.info.convolvution2d_kernel,"",@"SHT_CUDA_INFO"
	.sectionflags	@""
	.align	4


	//----- nvinfo : EIATTR_CUDA_API_VERSION
	.align		4
        /*0000*/ 	.byte	0x04, 0x37
        /*0002*/ 	.short	(.L_18 - .L_17)
.L_17:
        /*0004*/ 	.word	0x00000082


	//----- nvinfo : EIATTR_KPARAM_INFO
	.align		4
.L_18:
        /*0008*/ 	.byte	0x04, 0x17
        /*000a*/ 	.short	(.L_20 - .L_19)
.L_19:
        /*000c*/ 	.word	0x00000000
        /*0010*/ 	.short	0x0004
        /*0012*/ 	.short	0x0018
        /*0014*/ 	.byte	0x00, 0xf0, 0x11, 0x00


	//----- nvinfo : EIATTR_KPARAM_INFO
	.align		4
.L_20:
        /*0018*/ 	.byte	0x04, 0x17
        /*001a*/ 	.short	(.L_22 - .L_21)
.L_21:
        /*001c*/ 	.word	0x00000000
        /*0020*/ 	.short	0x0003
        /*0022*/ 	.short	0x0014
        /*0024*/ 	.byte	0x00, 0xf0, 0x11, 0x00


	//----- nvinfo : EIATTR_KPARAM_INFO
	.align		4
.L_22:
        /*0028*/ 	.byte	0x04, 0x17
        /*002a*/ 	.short	(.L_24 - .L_23)
.L_23:
        /*002c*/ 	.word	0x00000000
        /*0030*/ 	.short	0x0002
        /*0032*/ 	.short	0x0010
        /*0034*/ 	.byte	0x00, 0xf0, 0x11, 0x00


	//----- nvinfo : EIATTR_KPARAM_INFO
	.align		4
.L_24:
        /*0038*/ 	.byte	0x04, 0x17
        /*003a*/ 	.short	(.L_26 - .L_25)
.L_25:
        /*003c*/ 	.word	0x00000000
        /*0040*/ 	.short	0x0001
        /*0042*/ 	.short	0x0008
        /*0044*/ 	.byte	0x00, 0xf5, 0x21, 0x00


	//----- nvinfo : EIATTR_KPARAM_INFO
	.align		4
.L_26:
        /*0048*/ 	.byte	0x04, 0x17
        /*004a*/ 	.short	(.L_28 - .L_27)
.L_27:
        /*004c*/ 	.word	0x00000000
        /*0050*/ 	.short	0x0000
        /*0052*/ 	.short	0x0000
        /*0054*/ 	.byte	0x00, 0xf5, 0x21, 0x00


	//----- nvinfo : EIATTR_SPARSE_MMA_MASK
	.align		4
.L_28:
        /*0058*/ 	.byte	0x03, 0x50
        /*005a*/ 	.short	0x0000


	//----- nvinfo : EIATTR_MAXREG_COUNT
	.align		4
        /*005c*/ 	.byte	0x03, 0x1b
        /*005e*/ 	.short	0x00ff


	//----- nvinfo : EIATTR_NUM_BARRIERS
	.align		4
        /*0060*/ 	.byte	0x02, 0x4c
        /*0062*/ 	.byte	0x01
	.zero		1


	//----- nvinfo : EIATTR_MERCURY_ISA_VERSION
	.align		4
        /*0064*/ 	.byte	0x03, 0x5f
        /*0066*/ 	.short	0x0101


	//----- nvinfo : EIATTR_VRC_CTA_INIT_COUNT
	.align		4
        /*0068*/ 	.byte	0x02, 0x4a
	.zero		1
	.zero		1


	//----- nvinfo : EIATTR_EXIT_INSTR_OFFSETS
	.align		4
        /*006c*/ 	.byte	0x04, 0x1c
        /*006e*/ 	.short	(.L_30 - .L_29)


	//   ....[0]....
.L_29:
        /*0070*/ 	.word	0x00009890


	//----- nvinfo : EIATTR_CRS_STACK_SIZE
	.align		4
.L_30:
        /*0074*/ 	.byte	0x04, 0x1e
        /*0076*/ 	.short	(.L_32 - .L_31)
.L_31:
        /*0078*/ 	.word	0x00000000


	//----- nvinfo : EIATTR_CBANK_PARAM_SIZE
	.align		4
.L_32:
        /*007c*/ 	.byte	0x03, 0x19
        /*007e*/ 	.short	0x001c


	//----- nvinfo : EIATTR_PARAM_CBANK
	.align		4
        /*0080*/ 	.byte	0x04, 0x0a
        /*0082*/ 	.short	(.L_34 - .L_33)
	.align		4
.L_33:
        /*0084*/ 	.word	index@(.nv.constant0.convolvution2d_kernel)
        /*0088*/ 	.short	0x0380
        /*008a*/ 	.short	0x001c


	//----- nvinfo : EIATTR_SW_WAR
	.align		4
.L_34:
        /*008c*/ 	.byte	0x04, 0x36
        /*008e*/ 	.short	(.L_36 - .L_35)
.L_35:
        /*0090*/ 	.word	0x00000008
.L_36:


//--------------------- .nv.info.convolvution2d_kernel_naive --------------------------
	.section	.nv.info.convolvution2d_kernel_naive,"",@"SHT_CUDA_INFO"
	.sectionflags	@""
	.align	4


	//----- nvinfo : EIATTR_CUDA_API_VERSION
	.align		4
        /*0000*/ 	.byte	0x04, 0x37
        /*0002*/ 	.short	(.L_38 - .L_37)
.L_37:
        /*0004*/ 	.word	0x00000082


	//----- nvinfo : EIATTR_KPARAM_INFO
	.align		4
.L_38:
        /*0008*/ 	.byte	0x04, 0x17
        /*000a*/ 	.short	(.L_40 - .L_39)
.L_39:
        /*000c*/ 	.word	0x00000000
        /*0010*/ 	.short	0x0004
        /*0012*/ 	.short	0x0018
        /*0014*/ 	.byte	0x00, 0xf0, 0x11, 0x00


	//----- nvinfo : EIATTR_KPARAM_INFO
	.align		4
.L_40:
        /*0018*/ 	.byte	0x04, 0x17
        /*001a*/ 	.short	(.L_42 - .L_41)
.L_41:
        /*001c*/ 	.word	0x00000000
        /*0020*/ 	.short	0x0003
        /*0022*/ 	.short	0x0014
        /*0024*/ 	.byte	0x00, 0xf0, 0x11, 0x00


	//----- nvinfo : EIATTR_KPARAM_INFO
	.align		4
.L_42:
        /*0028*/ 	.byte	0x04, 0x17
        /*002a*/ 	.short	(.L_44 - .L_43)
.L_43:
        /*002c*/ 	.word	0x00000000
        /*0030*/ 	.short	0x0002
        /*0032*/ 	.short	0x0010
        /*0034*/ 	.byte	0x00, 0xf0, 0x11, 0x00


	//----- nvinfo : EIATTR_KPARAM_INFO
	.align		4
.L_44:
        /*0038*/ 	.byte	0x04, 0x17
        /*003a*/ 	.short	(.L_46 - .L_45)
.L_45:
        /*003c*/ 	.word	0x00000000
        /*0040*/ 	.short	0x0001
        /*0042*/ 	.short	0x0008
        /*0044*/ 	.byte	0x00, 0xf5, 0x21, 0x00


	//----- nvinfo : EIATTR_KPARAM_INFO
	.align		4
.L_46:
        /*0048*/ 	.byte	0x04, 0x17
        /*004a*/ 	.short	(.L_48 - .L_47)
.L_47:
        /*004c*/ 	.word	0x00000000
        /*0050*/ 	.short	0x0000
        /*0052*/ 	.short	0x0000
        /*0054*/ 	.byte	0x00, 0xf5, 0x21, 0x00


	//----- nvinfo : EIATTR_SPARSE_MMA_MASK
	.align		4
.L_48:
        /*0058*/ 	.byte	0x03, 0x50
        /*005a*/ 	.short	0x0000


	//----- nvinfo : EIATTR_MAXREG_COUNT
	.align		4
        /*005c*/ 	.byte	0x03, 0x1b
        /*005e*/ 	.short	0x00ff


	//----- nvinfo : EIATTR_MERCURY_ISA_VERSION
	.align		4
        /*0060*/ 	.byte	0x03, 0x5f
        /*0062*/ 	.short	0x0101


	//----- nvinfo : EIATTR_VRC_CTA_INIT_COUNT
	.align		4
        /*0064*/ 	.byte	0x02, 0x4a
	.zero		1
	.zero		1


	//----- nvinfo : EIATTR_EXIT_INSTR_OFFSETS
	.align		4
        /*0068*/ 	.byte	0x04, 0x1c
        /*006a*/ 	.short	(.L_50 - .L_49)


	//   ....[0]....
.L_49:
        /*006c*/ 	.word	0x00000090


	//   ....[1]....
        /*0070*/ 	.word	0x00002cd0


	//----- nvinfo : EIATTR_CRS_STACK_SIZE
	.align		4
.L_50:
        /*0074*/ 	.byte	0x04, 0x1e
        /*0076*/ 	.short	(.L_52 - .L_51)
.L_51:
        /*0078*/ 	.word	0x00000000


	//----- nvinfo : EIATTR_CBANK_PARAM_SIZE
	.align		4
.L_52:
        /*007c*/ 	.byte	0x03, 0x19
        /*007e*/ 	.short	0x001c


	//----- nvinfo : EIATTR_PARAM_CBANK
	.align		4
        /*0080*/ 	.byte	0x04, 0x0a
        /*0082*/ 	.short	(.L_54 - .L_53)
	.align		4
.L_53:
        /*0084*/ 	.word	index@(.nv.constant0.convolvution2d_kernel_naive)
        /*0088*/ 	.short	0x0380
        /*008a*/ 	.short	0x001c


	//----- nvinfo : EIATTR_SW_WAR
	.align		4
.L_54:
        /*008c*/ 	.byte	0x04, 0x36
        /*008e*/ 	.short	(.L_56 - .L_55)
.L_55:
        /*0090*/ 	.word	0x00000008
.L_56:


//--------------------- .nv.callgraph             --------------------------
	.section	.nv.callgraph,"",@"SHT_CUDA_CALLGRAPH"
	.align	4
	.sectionentsize	8
	.align		4
        /*0000*/ 	.word	0x00000000
	.align		4
        /*0004*/ 	.word	0xffffffff
	.align		4
        /*0008*/ 	.word	0x00000000
	.align		4
        /*000c*/ 	.word	0xfffffffe
	.align		4
        /*0010*/ 	.word	0x00000000
	.align		4
        /*0014*/ 	.word	0xfffffffd
	.align		4
        /*0018*/ 	.word	0x00000000
	.align		4
        /*001c*/ 	.word	0xfffffffc


//--------------------- .nv.constant3             --------------------------
	.section	.nv.constant3,"a",@progbits
	.align	4
.nv.constant3:
	.type		d_filter,@object
	.size		d_filter,(.L_0 - d_filter)
d_filter:
	.zero		1156
.L_0:


//--------------------- .text.convolvution2d_kernel --------------------------
	.section	.text.convolvution2d_kernel,"ax",@progbits
	.align	128
        .global         convolvution2d_kernel
        .type           convolvution2d_kernel,@function
        .size           convolvution2d_kernel,(.L_x_34 - convolvution2d_kernel)
        .other          convolvution2d_kernel,@"STO_CUDA_ENTRY STV_DEFAULT"
convolvution2d_kernel:
.text.convolvution2d_kernel:
[----:B------:R-:W-:Y:S01]  /*0000*/  LDC R1, c[0x0][0x37c] ;  /* 0x0000df00ff017b82 */ /* 0x000fe20000000800 */
[----:B------:R-:W0:Y:S07]  /*0010*/  S2R R5, SR_TID.Y ;  /* 0x0000000000057919 */ /* 0x000e2e0000002200 */
[----:B------:R-:W1:Y:S01]  /*0020*/  LDC R2, c[0x0][0x390] ;  /* 0x0000e400ff027b82 */ /* 0x000e620000000800 */
[----:B------:R-:W2:Y:S01]  /*0030*/  LDCU.64 UR6, c[0x0][0x358] ;  /* 0x00006b00ff0677ac */ /* 0x000ea20008000a00 */
[----:B------:R-:W0:Y:S01]  /*0040*/  S2R R0, SR_CTAID.Y ;  /* 0x0000000000007919 */ /* 0x000e220000002600 */
[----:B------:R-:W3:Y:S05]  /*0050*/  S2R R4, SR_TID.X ;  /* 0x0000000000047919 */ /* 0x000eea0000002100 */
[----:B------:R-:W4:Y:S01]  /*0060*/  LDC.64 R8, c[0x0][0x388] ;  /* 0x0000e200ff087b82 */ /* 0x000f220000000a00 */
[----:B------:R-:W3:Y:S07]  /*0070*/  S2R R3, SR_CTAID.X ;  /* 0x0000000000037919 */ /* 0x000eee0000002500 */
[----:B------:R-:W5:Y:S01]  /*0080*/  S2UR UR5, SR_CgaCtaId ;  /* 0x00000000000579c3 */ /* 0x000f620000008800 */
[----:B------:R-:W-:Y:S01]  /*0090*/  UMOV UR4, 0x400 ;  /* 0x0000040000047882 */ /* 0x000fe20000000000 */
[----:B------:R-:W5:Y:S01]  /*00a0*/  LDCU.128 UR8, c[0x3][URZ] ;  /* 0x00c00000ff0877ac */ /* 0x000f620008000c00 */
[----:B------:R-:W5:Y:S01]  /*00b0*/  LDCU.128 UR12, c[0x3][0x10] ;  /* 0x00c00200ff0c77ac */ /* 0x000f620008000c00 */
[----:B------:R-:W5:Y:S01]  /*00c0*/  LDCU.128 UR16, c[0x3][0x3b0] ;  /* 0x00c07600ff1077ac */ /* 0x000f620008000c00 */
[----:B0-----:R-:W-:-:S02]  /*00d0*/  LEA R7, R0, R5, 0x4 ;  /* 0x0000000500077211 */ /* 0x001fc400078e20ff */
[----:B---3--:R-:W-:-:S05]  /*00e0*/  LEA R6, R3, R4, 0x6 ;  /* 0x0000000403067211 */ /* 0x008fca00078e30ff */
[----:B-1----:R-:W-:-:S04]  /*00f0*/  IMAD R3, R7, R2, R6 ;  /* 0x0000000207037224 */ /* 0x002fc800078e0206 */
[----:B----4-:R-:W-:Y:S01]  /*0100*/  IMAD.WIDE.U32 R8, R3, 0x4, R8 ;  /* 0x0000000403087825 */ /* 0x010fe200078e0008 */
[----:B------:R-:W-:-:S04]  /*0110*/  SHF.L.U32 R3, R2, 0x4, RZ ;  /* 0x0000000402037819 */ /* 0x000fc800000006ff */
[----:B--2---:R-:W2:Y:S01]  /*0120*/  LDG.E.CONSTANT R0, desc[UR6][R8.64] ;  /* 0x0000000608007981 */ /* 0x004ea2000c1e9900 */
[----:B------:R-:W-:-:S03]  /*0130*/  IMAD.WIDE R2, R3, 0x4, R8 ;  /* 0x0000000403027825 */ /* 0x000fc600078e0208 */
[----:B------:R-:W3:Y:S04]  /*0140*/  LDG.E.CONSTANT R10, desc[UR6][R8.64+0x40] ;  /* 0x00004006080a7981 */ /* 0x000ee8000c1e9900 */
[----:B------:R-:W4:Y:S04]  /*0150*/  LDG.E.CONSTANT R12, desc[UR6][R8.64+0x80] ;  /* 0x00008006080c7981 */ /* 0x000f28000c1e9900 */
[----:B------:R-:W4:Y:S04]  /*0160*/  LDG.E.CONSTANT R14, desc[UR6][R8.64+0xc0] ;  /* 0x0000c006080e7981 */ /* 0x000f28000c1e9900 */
[----:B------:R-:W4:Y:S04]  /*0170*/  LDG.E.CONSTANT R16, desc[UR6][R8.64+0x100] ;  /* 0x0001000608107981 */ /* 0x000f28000c1e9900 */
[----:B------:R-:W4:Y:S04]  /*0180*/  LDG.E.CONSTANT R18, desc[UR6][R2.64] ;  /* 0x0000000602127981 */ /* 0x000f28000c1e9900 */
[----:B------:R-:W4:Y:S04]  /*0190*/  LDG.E.CONSTANT R20, desc[UR6][R2.64+0x40] ;  /* 0x0000400602147981 */ /* 0x000f28000c1e9900 */
[----:B------:R-:W4:Y:S04]  /*01a0*/  LDG.E.CONSTANT R22, desc[UR6][R2.64+0x80] ;  /* 0x0000800602167981 */ /* 0x000f28000c1e9900 */
[----:B------:R-:W4:Y:S04]  /*01b0*/  LDG.E.CONSTANT R24, desc[UR6][R2.64+0xc0] ;  /* 0x0000c00602187981 */ /* 0x000f28000c1e9900 */
[----:B------:R-:W4:Y:S01]  /*01c0*/  LDG.E.CONSTANT R26, desc[UR6][R2.64+0x100] ;  /* 0x00010006021a7981 */ /* 0x000f22000c1e9900 */
[----:B-----5:R-:W-:Y:S01]  /*01d0*/  ULEA UR4, UR5, UR4, 0x18 ;  /* 0x0000000405047291 */ /* 0x020fe2000f8ec0ff */
[----:B------:R-:W-:Y:S01]  /*01e0*/  IMAD R5, R5, 0x50, R4 ;  /* 0x0000005005057824 */ /* 0x000fe200078e0204 */
[----:B------:R-:W-:Y:S01]  /*01f0*/  BSSY.RECONVERGENT B0, `(.L_x_0) ;  /* 0x0000938000007945 */ /* 0x000fe20003800200 */
[----:B------:R-:W-:-:S03]  /*0200*/  IMAD R6, R7, 0x1800, R6 ;  /* 0x0000180007067824 */ /* 0x000fc600078e0206 */
[----:B------:R-:W-:-:S05]  /*0210*/  LEA R5, R5, UR4, 0x2 ;  /* 0x0000000405057c11 */ /* 0x000fca000f8e10ff */
[----:B------:R-:W0:Y:S01]  /*0220*/  LDCU UR4, c[0x3][0x480] ;  /* 0x00c09000ff0477ac */ /* 0x000e220008000800 */
[----:B--2---:R-:W-:Y:S04]  /*0230*/  STS [R5], R0 ;  /* 0x0000000005007388 */ /* 0x004fe80000000800 */
[----:B---3--:R-:W-:Y:S04]  /*0240*/  STS [R5+0x40], R10 ;  /* 0x0000400a05007388 */ /* 0x008fe80000000800 */
[----:B----4-:R-:W-:Y:S04]  /*0250*/  STS [R5+0x80], R12 ;  /* 0x0000800c05007388 */ /* 0x010fe80000000800 */
[----:B------:R-:W-:Y:S04]  /*0260*/  STS [R5+0xc0], R14 ;  /* 0x0000c00e05007388 */ /* 0x000fe80000000800 */
[----:B------:R-:W-:Y:S04]  /*0270*/  STS [R5+0x100], R16 ;  /* 0x0001001005007388 */ /* 0x000fe80000000800 */
[----:B------:R-:W-:Y:S04]  /*0280*/  STS [R5+0x1400], R18 ;  /* 0x0014001205007388 */ /* 0x000fe80000000800 */
[----:B------:R-:W-:Y:S04]  /*0290*/  STS [R5+0x1440], R20 ;  /* 0x0014401405007388 */ /* 0x000fe80000000800 */
[----:B------:R-:W-:Y:S04]  /*02a0*/  STS [R5+0x1480], R22 ;  /* 0x0014801605007388 */ /* 0x000fe80000000800 */
[----:B------:R-:W-:Y:S04]  /*02b0*/  STS [R5+0x14c0], R24 ;  /* 0x0014c01805007388 */ /* 0x000fe80000000800 */
[----:B------:R-:W-:Y:S01]  /*02c0*/  STS [R5+0x1500], R26 ;  /* 0x0015001a05007388 */ /* 0x000fe20000000800 */
[----:B------:R-:W-:Y:S06]  /*02d0*/  BAR.SYNC.DEFER_BLOCKING 0x0 ;  /* 0x0000000000007b1d */ /* 0x000fec0000010000 */
[----:B------:R-:W1:Y:S04]  /*02e0*/  LDS R4, [R5] ;  /* 0x0000000005047984 */ /* 0x000e680000000800 */
[----:B------:R-:W2:Y:S04]  /*02f0*/  LDS R3, [R5+0x80] ;  /* 0x0000800005037984 */ /* 0x000ea80000000800 */
[----:B------:R-:W3:Y:S04]  /*0300*/  LDS R0, [R5+0x40] ;  /* 0x0000400005007984 */ /* 0x000ee80000000800 */
[----:B------:R-:W4:Y:S04]  /*0310*/  LDS R11, [R5+0x4] ;  /* 0x00000400050b7984 */ /* 0x000f280000000800 */
[----:B------:R-:W5:Y:S04]  /*0320*/  LDS R15, [R5+0x84] ;  /* 0x00008400050f7984 */ /* 0x000f680000000800 */
[----:B------:R-:W0:Y:S04]  /*0330*/  LDS R13, [R5+0x44] ;  /* 0x00004400050d7984 */ /* 0x000e280000000800 */
[----:B------:R-:W0:Y:S04]  /*0340*/  LDS R27, [R5+0x8] ;  /* 0x00000800051b7984 */ /* 0x000e280000000800 */
[----:B------:R-:W0:Y:S04]  /*0350*/  LDS R2, [R5+0xc0] ;  /* 0x0000c00005027984 */ /* 0x000e280000000800 */
[----:B------:R-:W0:Y:S04]  /*0360*/  LDS R9, [R5+0x48] ;  /* 0x0000480005097984 */ /* 0x000e280000000800 */
[----:B------:R-:W0:Y:S04]  /*0370*/  LDS R25, [R5+0xc4] ;  /* 0x0000c40005197984 */ /* 0x000e280000000800 */
[----:B------:R-:W0:Y:S01]  /*0380*/  LDS R23, [R5+0x88] ;  /* 0x0000880005177984 */ /* 0x000e220000000800 */
[----:B-1----:R-:W-:-:S03]  /*0390*/  FFMA R4, R4, UR8, RZ ;  /* 0x0000000804047c23 */ /* 0x002fc600080000ff */
[----:B------:R-:W1:Y:S01]  /*03a0*/  LDS R8, [R5+0xc8] ;  /* 0x0000c80005087984 */ /* 0x000e620000000800 */
[----:B--2---:R-:W-:-:S03]  /*03b0*/  FFMA R10, R3, UR8, RZ ;  /* 0x00000008030a7c23 */ /* 0x004fc600080000ff */
[----:B------:R-:W2:Y:S01]  /*03c0*/  LDS R22, [R5+0xc] ;  /* 0x00000c0005167984 */ /* 0x000ea20000000800 */
[----:B---3--:R-:W-:-:S03]  /*03d0*/  FFMA R24, R0, UR8, RZ ;  /* 0x0000000800187c23 */ /* 0x008fc600080000ff */
[----:B------:R-:W3:Y:S01]  /*03e0*/  LDS R16, [R5+0x4c] ;  /* 0x00004c0005107984 */ /* 0x000ee20000000800 */
[----:B----4-:R-:W-:-:S03]  /*03f0*/  FFMA R14, R11, UR9, R4 ;  /* 0x000000090b0e7c23 */ /* 0x010fc60008000004 */
[----:B------:R-:W4:Y:S01]  /*0400*/  LDS R17, [R5+0x8c] ;  /* 0x00008c0005117984 */ /* 0x000f220000000800 */
[----:B-----5:R-:W-:-:S03]  /*0410*/  FFMA R4, R15, UR9, R10 ;  /* 0x000000090f047c23 */ /* 0x020fc6000800000a */
[----:B------:R-:W5:Y:S01]  /*0420*/  LDS R7, [R5+0xcc] ;  /* 0x0000cc0005077984 */ /* 0x000f620000000800 */
[----:B0-----:R-:W-:-:S03]  /*0430*/  FFMA R24, R13, UR9, R24 ;  /* 0x000000090d187c23 */ /* 0x001fc60008000018 */
[----:B------:R-:W0:Y:S01]  /*0440*/  LDS R12, [R5+0x10] ;  /* 0x00001000050c7984 */ /* 0x000e220000000800 */
[----:B------:R-:W-:-:S03]  /*0450*/  FFMA R27, R27, UR10, R14 ;  /* 0x0000000a1b1b7c23 */ /* 0x000fc6000800000e */
[----:B------:R-:W0:Y:S01]  /*0460*/  LDS R21, [R5+0x50] ;  /* 0x0000500005157984 */ /* 0x000e220000000800 */
[----:B------:R-:W-:-:S03]  /*0470*/  FFMA R26, R2, UR8, RZ ;  /* 0x00000008021a7c23 */ /* 0x000fc600080000ff */
[----:B------:R-:W0:Y:S01]  /*0480*/  LDS R20, [R5+0x90] ;  /* 0x0000900005147984 */ /* 0x000e220000000800 */
[----:B------:R-:W-:-:S03]  /*0490*/  FFMA R29, R9, UR10, R24 ;  /* 0x0000000a091d7c23 */ /* 0x000fc60008000018 */
[----:B------:R-:W0:Y:S01]  /*04a0*/  LDS R10, [R5+0x14] ;  /* 0x00001400050a7984 */ /* 0x000e220000000800 */
[----:B------:R-:W-:-:S03]  /*04b0*/  FFMA R25, R25, UR9, R26 ;  /* 0x0000000919197c23 */ /* 0x000fc6000800001a */
[----:B------:R-:W0:Y:S01]  /*04c0*/  LDS R15, [R5+0x54] ;  /* 0x00005400050f7984 */ /* 0x000e220000000800 */
[----:B------:R-:W-:-:S03]  /*04d0*/  FFMA R26, R23, UR10, R4 ;  /* 0x0000000a171a7c23 */ /* 0x000fc60008000004 */
[----:B------:R-:W0:Y:S01]  /*04e0*/  LDS R19, [R5+0xd0] ;  /* 0x0000d00005137984 */ /* 0x000e220000000800 */
[----:B-1----:R-:W-:-:S03]  /*04f0*/  FFMA R24, R8, UR10, R25 ;  /* 0x0000000a08187c23 */ /* 0x002fc60008000019 */
[----:B------:R-:W1:Y:S01]  /*0500*/  LDS R18, [R5+0x94] ;  /* 0x0000940005127984 */ /* 0x000e620000000800 */
[----:B--2---:R-:W-:-:S03]  /*0510*/  FFMA R27, R22, UR11, R27 ;  /* 0x0000000b161b7c23 */ /* 0x004fc6000800001b */
[----:B------:R-:W2:Y:S01]  /*0520*/  LDS R14, [R5+0x18] ;  /* 0x00001800050e7984 */ /* 0x000ea20000000800 */
[----:B---3--:R-:W-:-:S03]  /*0530*/  FFMA R22, R16, UR11, R29 ;  /* 0x0000000b10167c23 */ /* 0x008fc6000800001d */
[----:B------:R-:W3:Y:S01]  /*0540*/  LDS R11, [R5+0x58] ;  /* 0x00005800050b7984 */ /* 0x000ee20000000800 */
[----:B----4-:R-:W-:-:S03]  /*0550*/  FFMA R23, R17, UR11, R26 ;  /* 0x0000000b11177c23 */ /* 0x010fc6000800001a */
[----:B------:R-:W4:Y:S01]  /*0560*/  LDS R13, [R5+0xd4] ;  /* 0x0000d400050d7984 */ /* 0x000f220000000800 */
[----:B-----5:R-:W-:Y:S01]  /*0570*/  FFMA R24, R7, UR11, R24 ;  /* 0x0000000b07187c23 */ /* 0x020fe20008000018 */
[----:B------:R-:W5:Y:S02]  /*0580*/  LDCU.128 UR8, c[0x3][0x20] ;  /* 0x00c00400ff0877ac */ /* 0x000f640008000c00 */
[----:B------:R-:W5:Y:S01]  /*0590*/  LDS R9, [R5+0x98] ;  /* 0x0000980005097984 */ /* 0x000f620000000800 */
[----:B0-----:R-:W-:-:S03]  /*05a0*/  FFMA R27, R12, UR12, R27 ;  /* 0x0000000c0c1b7c23 */ /* 0x001fc6000800001b */
[----:B------:R-:W0:Y:S01]  /*05b0*/  LDS R4, [R5+0xd8] ;  /* 0x0000d80005047984 */ /* 0x000e220000000800 */
[----:B------:R-:W-:-:S03]  /*05c0*/  FFMA R26, R21, UR12, R22 ;  /* 0x0000000c151a7c23 */ /* 0x000fc60008000016 */
        /* <DEDUP_REMOVED lines=27> */
[----:B------:R-:W-:Y:S01]  /*0780*/  FFMA R7, R7, UR15, R26 ;  /* 0x0000000f07077c23 */ /* 0x000fe2000800001a */
[----:B------:R-:W0:Y:S02]  /*0790*/  LDCU.128 UR12, c[0x3][0x30] ;  /* 0x00c00600ff0c77ac */ /* 0x000e240008000c00 */
        /* <DEDUP_REMOVED lines=31> */
[----:B----4-:R-:W-:Y:S01]  /*0990*/  FFMA R27, R17, UR11, R26 ;  /* 0x0000000b111b7c23 */ /* 0x010fe2000800001a */
[----:B------:R-:W4:Y:S02]  /*09a0*/  LDCU.128 UR8, c[0x3][0x40] ;  /* 0x00c00800ff0877ac */ /* 0x000f240008000c00 */
        /* <DEDUP_REMOVED lines=27> */
[----:B------:R-:W-:Y:S01]  /*0b60*/  FFMA R21, R18, UR14, R21 ;  /* 0x0000000e12157c23 */ /* 0x000fe20008000015 */
[----:B------:R-:W-:Y:S01]  /*0b70*/  FFMA R18, R0, UR8, R27 ;  /* 0x0000000800127c23 */ /* 0x000fe2000800001b */
[----:B------:R-:W-:Y:S01]  /*0b80*/  FFMA R27, R3, UR8, R20 ;  /* 0x00000008031b7c23 */ /* 0x000fe20008000014 */
[----:B------:R-:W0:Y:S01]  /*0b90*/  LDS R23, [R5+0x1c4] ;  /* 0x0001c40005177984 */ /* 0x000e220000000800 */
[----:B------:R-:W-:-:S03]  /*0ba0*/  FFMA R25, R8, UR15, R25 ;  /* 0x0000000f08197c23 */ /* 0x000fc60008000019 */
[----:B------:R-:W0:Y:S01]  /*0bb0*/  LDS R14, [R5+0x188] ;  /* 0x00018800050e7984 */ /* 0x000e220000000800 */
[----:B------:R-:W-:Y:S01]  /*0bc0*/  FFMA R0, R16, UR15, R21 ;  /* 0x0000000f10007c23 */ /* 0x000fe20008000015 */
[----:B------:R-:W0:Y:S01]  /*0bd0*/  LDCU.128 UR12, c[0x3][0x50] ;  /* 0x00c00a00ff0c77ac */ /* 0x000e220008000c00 */
[----:B------:R-:W-:Y:S01]  /*0be0*/  FFMA R25, R2, UR8, R25 ;  /* 0x0000000802197c23 */ /* 0x000fe20008000019 */
        /* <DEDUP_REMOVED lines=27> */
[----:B-1----:R-:W-:Y:S01]  /*0da0*/  FFMA R25, R8, UR11, R25 ;  /* 0x0000000b08197c23 */ /* 0x002fe20008000019 */
[----:B------:R-:W1:Y:S02]  /*0db0*/  LDCU.128 UR8, c[0x3][0x60] ;  /* 0x00c00c00ff0877ac */ /* 0x000e640008000c00 */
        /* <DEDUP_REMOVED lines=98> */
[----:B------:R-:W-:Y:S02]  /*13e0*/  FFMA R27, R12, UR9, R27 ;  /* 0x000000090c1b7c23 */ /* 0x000fe4000800001b */
[----:B------:R-:W5:Y:S01]  /*13f0*/  LDS R22, [R5+0x304] ;  /* 0x0003040005167984 */ /* 0x000f620000000800 */
[----:B0-----:R-:W-:Y:S01]  /*1400*/  FFMA R23, R14, UR15, R19 ;  /* 0x0000000f0e177c23 */ /* 0x001fe20008000013 */
[----:B------:R-:W-:Y:S01]  /*1410*/  FFMA R25, R10, UR9, R25 ;  /* 0x000000090a197c23 */ /* 0x000fe20008000019 */
[----:B------:R-:W0:Y:S01]  /*1420*/  LDCU.128 UR12, c[0x3][0x90] ;  /* 0x00c01200ff0c77ac */ /* 0x000e220008000c00 */
[----:B------:R-:W0:Y:S01]  /*1430*/  LDS R4, [R5+0x344] ;  /* 0x0003440005047984 */ /* 0x000e220000000800 */
[----:B------:R-:W-:-:S03]  /*1440*/  FFMA R18, R18, UR8, R21 ;  /* 0x0000000812127c23 */ /* 0x000fc60008000015 */
[----:B------:R-:W0:Y:S01]  /*1450*/  LDS R3, [R5+0x2c8] ;  /* 0x0002c80005037984 */ /* 0x000e220000000800 */
[----:B------:R-:W-:Y:S01]  /*1460*/  FFMA R24, R11, UR9, R18 ;  /* 0x000000090b187c23 */ /* 0x000fe20008000012 */
[----:B------:R-:W-:Y:S02]  /*1470*/  FFMA R8, R8, UR8, R23 ;  /* 0x0000000808087c23 */ /* 0x000fe40008000017 */
        /* <DEDUP_REMOVED lines=17> */
[----:B0-----:R-:W-:Y:S01]  /*1590*/  FFMA R25, R4, UR11, R27 ;  /* 0x0000000b04197c23 */ /* 0x001fe2000800001b */
[----:B------:R-:W0:Y:S02]  /*15a0*/  LDCU.128 UR8, c[0x3][0xa0] ;  /* 0x00c01400ff0877ac */ /* 0x000e240008000c00 */
        /* <DEDUP_REMOVED lines=109> */
[----:B------:R-:W-:Y:S02]  /*1c80*/  FFMA R16, R16, UR10, R23 ;  /* 0x0000000a10107c23 */ /* 0x000fe40008000017 */
[----:B------:R-:W4:Y:S01]  /*1c90*/  LDS R15, [R5+0x484] ;  /* 0x00048400050f7984 */ /* 0x000f220000000800 */
[----:B-----5:R-:W-:Y:S01]  /*1ca0*/  FFMA R18, R18, UR9, R27 ;  /* 0x0000000912127c23 */ /* 0x020fe2000800001b */
[----:B------:R-:W-:Y:S02]  /*1cb0*/  FFMA R23, R9, UR10, R24 ;  /* 0x0000000a09177c23 */ /* 0x000fe40008000018 */
[----:B------:R-:W5:Y:S01]  /*1cc0*/  LDS R3, [R5+0x3c8] ;  /* 0x0003c80005037984 */ /* 0x000f620000000800 */
[----:B0-----:R-:W-:Y:S01]  /*1cd0*/  FFMA R19, R19, UR8, R22 ;  /* 0x0000000813137c23 */ /* 0x001fe20008000016 */
[----:B------:R-:W-:-:S02]  /*1ce0*/  FFMA R26, R17, UR10, R18 ;  /* 0x0000000a111a7c23 */ /* 0x000fc40008000012 */
        /* <DEDUP_REMOVED lines=15> */
[----:B---3--:R-:W-:Y:S01]  /*1de0*/  FFMA R28, R10, UR11, R17 ;  /* 0x0000000b0a1c7c23 */ /* 0x008fe20008000011 */
[----:B------:R-:W3:Y:S02]  /*1df0*/  LDCU.128 UR8, c[0x3][0xe0] ;  /* 0x00c01c00ff0877ac */ /* 0x000ee40008000c00 */
        /* <DEDUP_REMOVED lines=64> */
[----:B--2---:R-:W-:Y:S01]  /*2200*/  FFMA R25, R16, UR11, R25 ;  /* 0x0000000b10197c23 */ /* 0x004fe20008000019 */
[----:B------:R-:W2:Y:S02]  /*2210*/  LDCU.128 UR8, c[0x3][0x100] ;  /* 0x00c02000ff0877ac */ /* 0x000ea40008000c00 */
        /* <DEDUP_REMOVED lines=44> */
[----:B------:R-:W-:Y:S01]  /*24e0*/  FFMA R26, R8, UR11, R19 ;  /* 0x0000000b081a7c23 */ /* 0x000fe20008000013 */
[----:B--2---:R-:W-:Y:S02]  /*24f0*/  FFMA R13, R13, UR9, R22 ;  /* 0x000000090d0d7c23 */ /* 0x004fe40008000016 */
        /* <DEDUP_REMOVED lines=8> */
[----:B------:R-:W-:Y:S01]  /*2580*/  FFMA R24, R10, UR11, R25 ;  /* 0x0000000b0a187c23 */ /* 0x000fe20008000019 */
[----:B0-----:R-:W-:Y:S02]  /*2590*/  FFMA R27, R9, UR10, R28 ;  /* 0x0000000a091b7c23 */ /* 0x001fe4000800001c */
        /* <DEDUP_REMOVED lines=132> */
[----:B------:R-:W-:Y:S01]  /*2de0*/  FFMA R21, R16, UR12, R23 ;  /* 0x0000000c10157c23 */ /* 0x000fe20008000017 */
[----:B------:R-:W-:Y:S01]  /*2df0*/  FFMA R24, R17, UR12, R24 ;  /* 0x0000000c11187c23 */ /* 0x000fe20008000018 */
[----:B------:R-:W4:Y:S01]  /*2e00*/  LDS R10, [R5+0x704] ;  /* 0x00070400050a7984 */ /* 0x000f220000000800 */
[----:B------:R-:W-:Y:S01]  /*2e10*/  FFMA R23, R18, UR12, R25 ;  /* 0x0000000c12177c23 */ /* 0x000fe20008000019 */
[----:B-----5:R-:W-:Y:S01]  /*2e20*/  FFMA R25, R19, UR11, R22 ;  /* 0x0000000b13197c23 */ /* 0x020fe20008000016 */
[----:B------:R-:W5:Y:S01]  /*2e30*/  LDCU.128 UR8, c[0x3][0x160] ;  /* 0x00c02c00ff0877ac */ /* 0x000f620008000c00 */
        /* <DEDUP_REMOVED lines=129> */
[----:B--2---:R-:W-:Y:S01]  /*3650*/  FFMA R26, R15, UR12, R26 ;  /* 0x0000000c0f1a7c23 */ /* 0x004fe2000800001a */
[----:B------:R-:W-:Y:S02]  /*3660*/  FFMA R24, R3, UR13, R24 ;  /* 0x0000000d03187c23 */ /* 0x000fe40008000018 */
[----:B------:R-:W2:Y:S01]  /*3670*/  LDS R21, [R5+0x7c4] ;  /* 0x0007c40005157984 */ /* 0x000ea20000000800 */
[----:B---3--:R-:W-:Y:S01]  /*3680*/  FFMA R13, R13, UR12, R22 ;  /* 0x0000000c0d0d7c23 */ /* 0x008fe20008000016 */
[----:B------:R-:W-:Y:S02]  /*3690*/  FFMA R27, R7, UR13, R26 ;  /* 0x0000000d071b7c23 */ /* 0x000fe4000800001a */
[----:B------:R-:W3:Y:S01]  /*36a0*/  LDS R9, [R5+0x788] ;  /* 0x0007880005097984 */ /* 0x000ee20000000800 */
[----:B----4-:R-:W-:Y:S01]  /*36b0*/  FFMA R23, R14, UR12, R23 ;  /* 0x0000000c0e177c23 */ /* 0x010fe20008000017 */
[----:B------:R-:W-:-:S02]  /*36c0*/  FFMA R14, R4, UR13, R13 ;  /* 0x0000000d040e7c23 */ /* 0x000fc4000800000d */
        /* <DEDUP_REMOVED lines=130> */
[----:B-1----:R-:W-:-:S03]  /*3ef0*/  FFMA R19, R3, UR13, R18 ;  /* 0x0000000d03137c23 */ /* 0x002fc60008000012 */
[----:B------:R-:W1:Y:S01]  /*3f00*/  LDS R15, [R5+0x908] ;  /* 0x00090800050f7984 */ /* 0x000e620000000800 */
[----:B--2---:R-:W-:Y:S01]  /*3f10*/  FFMA R23, R4, UR13, R21 ;  /* 0x0000000d04177c23 */ /* 0x004fe20008000015 */
[----:B------:R-:W-:Y:S02]  /*3f20*/  FFMA R24, R2, UR14, R19 ;  /* 0x0000000e02187c23 */ /* 0x000fe40008000013 */
[----:B------:R-:W2:Y:S01]  /*3f30*/  LDS R11, [R5+0x984] ;  /* 0x00098400050b7984 */ /* 0x000ea20000000800 */
[----:B---3--:R-:W-:-:S03]  /*3f40*/  FFMA R25, R22, UR13, R27 ;  /* 0x0000000d16197c23 */ /* 0x008fc6000800001b */
[----:B------:R-:W3:Y:S01]  /*3f50*/  LDS R16, [R5+0x8c8] ;  /* 0x0008c80005107984 */ /* 0x000ee20000000800 */
[----:B----4-:R-:W-:Y:S01]  /*3f60*/  FFMA R27, R7, UR15, R26 ;  /* 0x0000000f071b7c23 */ /* 0x010fe2000800001a */
[----:B------:R-:W-:Y:S02]  /*3f70*/  FFMA R25, R20, UR14, R25 ;  /* 0x0000000e14197c23 */ /* 0x000fe40008000019 */
        /* <DEDUP_REMOVED lines=130> */
[----:B-1----:R-:W-:Y:S01]  /*47a0*/  FFMA R25, R16, UR14, R25 ;  /* 0x0000000e10197c23 */ /* 0x002fe20008000019 */
[----:B------:R-:W-:Y:S02]  /*47b0*/  FFMA R22, R9, UR15, R22 ;  /* 0x0000000f09167c23 */ /* 0x000fe40008000016 */
[----:B------:R-:W1:Y:S01]  /*47c0*/  LDS R21, [R5+0xa08] ;  /* 0x000a080005157984 */ /* 0x000e620000000800 */
[----:B--2---:R-:W-:Y:S01]  /*47d0*/  FFMA R16, R15, UR14, R2 ;  /* 0x0000000e0f107c23 */ /* 0x004fe20008000002 */
[----:B------:R-:W-:Y:S02]  /*47e0*/  FFMA R24, R10, UR15, R25 ;  /* 0x0000000f0a187c23 */ /* 0x000fe40008000019 */
        /* <DEDUP_REMOVED lines=132> */
[----:B------:R-:W-:Y:S01]  /*5030*/  FFMA R21, R21, UR15, R20 ;  /* 0x0000000f15157c23 */ /* 0x000fe20008000014 */
[----:B------:R-:W-:Y:S02]  /*5040*/  FFMA R24, R17, UR8, R24 ;  /* 0x0000000811187c23 */ /* 0x000fe40008000018 */
[----:B------:R-:W0:Y:S01]  /*5050*/  LDS R11, [R5+0xb48] ;  /* 0x000b4800050b7984 */ /* 0x000e220000000800 */
[----:B-1----:R-:W-:Y:S01]  /*5060*/  FFMA R19, R2, UR15, R19 ;  /* 0x0000000f02137c23 */ /* 0x002fe20008000013 */
[----:B------:R-:W-:Y:S01]  /*5070*/  FFMA R23, R18, UR8, R21 ;  /* 0x0000000812177c23 */ /* 0x000fe20008000015 */
[----:B------:R-:W1:Y:S01]  /*5080*/  LDCU.128 UR12, c[0x3][0x270] ;  /* 0x00c04e00ff0c77ac */ /* 0x000e620008000c00 */
        /* <DEDUP_REMOVED lines=123> */
[----:B------:R-:W-:Y:S02]  /*5840*/  FFMA R26, R10, UR9, R19 ;  /* 0x000000090a1a7c23 */ /* 0x000fe40008000013 */
[----:B------:R-:W0:Y:S01]  /*5850*/  LDS R14, [R5+0xcc4] ;  /* 0x000cc400050e7984 */ /* 0x000e220000000800 */
[----:B------:R-:W-:Y:S01]  /*5860*/  FFMA R22, R22, UR8, R15 ;  /* 0x0000000816167c23 */ /* 0x000fe2000800000f */
[----:B------:R-:W-:Y:S02]  /*5870*/  FFMA R23, R23, UR8, R20 ;  /* 0x0000000817177c23 */ /* 0x000fe40008000014 */
[----:B------:R-:W0:Y:S01]  /*5880*/  LDS R10, [R5+0xd44] ;  /* 0x000d4400050a7984 */ /* 0x000e220000000800 */
[----:B------:R-:W-:Y:S01]  /*5890*/  FFMA R22, R9, UR9, R22 ;  /* 0x0000000909167c23 */ /* 0x000fe20008000016 */
[----:B------:R-:W-:Y:S01]  /*58a0*/  FFMA R21, R21, UR14, R18 ;  /* 0x0000000e15157c23 */ /* 0x000fe20008000012 */
[----:B------:R-:W-:Y:S01]  /*58b0*/  FFMA R9, R12, UR9, R23 ;  /* 0x000000090c097c23 */ /* 0x000fe20008000017 */
[----:B------:R-:W0:Y:S02]  /*58c0*/  LDS R16, [R5+0xc88] ;  /* 0x000c880005107984 */ /* 0x000e240000000800 */
[----:B------:R-:W-:Y:S01]  /*58d0*/  FFMA R21, R0, UR15, R21 ;  /* 0x0000000f00157c23 */ /* 0x000fe20008000015 */
[----:B------:R-:W0:Y:S01]  /*58e0*/  LDCU.128 UR12, c[0x3][0x2b0] ;  /* 0x00c05600ff0c77ac */ /* 0x000e220008000c00 */
[----:B------:R-:W0:Y:S02]  /*58f0*/  LDS R23, [R5+0xd48] ;  /* 0x000d480005177984 */ /* 0x000e240000000800 */
[----:B------:R-:W-:-:S02]  /*5900*/  FFMA R2, R2, UR8, R21 ;  /* 0x0000000802027c23 */ /* 0x000fc40008000015 */
        /* <DEDUP_REMOVED lines=14> */
[----:B------:R-:W0:Y:S04]  /*59f0*/  LDS R22, [R5+0xccc] ;  /* 0x000ccc0005167984 */ /* 0x000e280000000800 */
        /* <DEDUP_REMOVED lines=37> */
[----:B------:R-:W4:Y:S01]  /*5c50*/  LDCU.128 UR12, c[0x3][0x2d0] ;  /* 0x00c05a00ff0c77ac */ /* 0x000f220008000c00 */
[----:B-----5:R-:W-:Y:S02]  /*5c60*/  FFMA R3, R10, UR8, R3 ;  /* 0x000000080a037c23 */ /* 0x020fe40008000003 */
[----:B------:R-:W5:Y:S02]  /*5c70*/  LDS R21, [R5+0xd20] ;  /* 0x000d200005157984 */ /* 0x000f640000000800 */
[----:B0-----:R-:W-:Y:S02]  /*5c80*/  FFMA R14, R14, UR9, R3 ;  /* 0x000000090e0e7c23 */ /* 0x001fe40008000003 */
        /* <DEDUP_REMOVED lines=19> */
[----:B0-----:R-:W-:Y:S02]  /*5dc0*/  FFMA R17, R22, UR10, R15 ;  /* 0x0000000a16117c23 */ /* 0x001fe4000800000f */
[----:B------:R-:W0:Y:S01]  /*5dd0*/  LDS R2, [R5+0xd28] ;  /* 0x000d280005027984 */ /* 0x000e220000000800 */
[----:B------:R-:W-:-:S03]  /*5de0*/  FFMA R27, R20, UR10, R27 ;  /* 0x0000000a141b7c23 */ /* 0x000fc6000800001b */
[----:B------:R-:W5:Y:S01]  /*5df0*/  LDS R18, [R5+0xd6c] ;  /* 0x000d6c0005127984 */ /* 0x000f620000000800 */
[----:B------:R-:W-:-:S03]  /*5e00*/  FFMA R13, R25, UR11, R10 ;  /* 0x0000000b190d7c23 */ /* 0x000fc6000800000a */
[----:B------:R-:W5:Y:S01]  /*5e10*/  LDS R16, [R5+0xcb0] ;  /* 0x000cb00005107984 */ /* 0x000f620000000800 */
[----:B------:R-:W-:-:S03]  /*5e20*/  FFMA R10, R26, UR11, R17 ;  /* 0x0000000b1a0a7c23 */ /* 0x000fc60008000011 */
[----:B------:R-:W5:Y:S01]  /*5e30*/  LDS R19, [R5+0xcf0] ;  /* 0x000cf00005137984 */ /* 0x000f620000000800 */
[----:B------:R-:W-:-:S03]  /*5e40*/  FFMA R15, R24, UR11, R27 ;  /* 0x0000000b180f7c23 */ /* 0x000fc6000800001b */
[----:B------:R-:W5:Y:S01]  /*5e50*/  LDS R17, [R5+0xd2c] ;  /* 0x000d2c0005117984 */ /* 0x000f620000000800 */
[----:B------:R-:W5:Y:S01]  /*5e60*/  LDCU.128 UR8, c[0x3][0x2e0] ;  /* 0x00c05c00ff0877ac */ /* 0x000f620008000c00 */
[----:B------:R-:W-:Y:S02]  /*5e70*/  FFMA R23, R9, UR12, R12 ;  /* 0x0000000c09177c23 */ /* 0x000fe4000800000c */
[----:B------:R-:W5:Y:S01]  /*5e80*/  LDS R26, [R5+0xd70] ;  /* 0x000d7000051a7984 */ /* 0x000f620000000800 */
[----:B-1----:R-:W-:-:S03]  /*5e90*/  FFMA R9, R0, UR12, R15 ;  /* 0x0000000c00097c23 */ /* 0x002fc6000800000f */
[----:B------:R-:W1:Y:S01]  /*5ea0*/  LDS R25, [R5+0xcb4] ;  /* 0x000cb40005197984 */ /* 0x000e620000000800 */
[----:B--2---:R-:W-:-:S03]  /*5eb0*/  FFMA R3, R3, UR12, R10 ;  /* 0x0000000c03037c23 */ /* 0x004fc6000800000a */
[----:B------:R-:W2:Y:S01]  /*5ec0*/  LDS R27, [R5+0xd30] ;  /* 0x000d3000051b7984 */ /* 0x000ea20000000800 */
[----:B---3--:R-:W-:-:S03]  /*5ed0*/  FFMA R14, R14, UR13, R9 ;  /* 0x0000000d0e0e7c23 */ /* 0x008fc60008000009 */
[----:B------:R-:W3:Y:S01]  /*5ee0*/  LDS R20, [R5+0xcb8] ;  /* 0x000cb80005147984 */ /* 0x000ee20000000800 */
[----:B----4-:R-:W-:-:S03]  /*5ef0*/  FFMA R23, R8, UR13, R23 ;  /* 0x0000000d08177c23 */ /* 0x010fc60008000017 */
[----:B------:R-:W4:Y:S04]  /*5f00*/  LDS R22, [R5+0xd34] ;  /* 0x000d340005167984 */ /* 0x000f280000000800 */
[----:B------:R-:W4:Y:S01]  /*5f10*/  LDS R24, [R5+0xcf4] ;  /* 0x000cf40005187984 */ /* 0x000f220000000800 */
[----:B0-----:R-:W-:-:S03]  /*5f20*/  FFMA R2, R2, UR12, R13 ;  /* 0x0000000c02027c23 */ /* 0x001fc6000800000d */
[----:B------:R-:W0:Y:S01]  /*5f30*/  LDS R0, [R5+0xcbc] ;  /* 0x000cbc0005007984 */ /* 0x000e220000000800 */
[----:B-----5:R-:W-:-:S03]  /*5f40*/  FFMA R3, R18, UR13, R3 ;  /* 0x0000000d12037c23 */ /* 0x020fc60008000003 */
[----:B------:R-:W5:Y:S01]  /*5f50*/  LDS R15, [R5+0xcf8] ;  /* 0x000cf800050f7984 */ /* 0x000f620000000800 */
        /* <DEDUP_REMOVED lines=8> */
[----:B-1----:R-:W-:-:S03]  /*5fe0*/  FFMA R3, R25, UR15, R16 ;  /* 0x0000000f19037c23 */ /* 0x002fc60008000010 */
[----:B------:R-:W1:Y:S01]  /*5ff0*/  LDS R13, [R5+0xd78] ;  /* 0x000d7800050d7984 */ /* 0x000e620000000800 */
[----:B--2---:R-:W-:-:S03]  /*6000*/  FFMA R27, R27, UR14, R2 ;  /* 0x0000000e1b1b7c23 */ /* 0x004fc60008000002 */
[----:B------:R-:W2:Y:S01]  /*6010*/  LDS R23, [R5+0xd7c] ;  /* 0x000d7c0005177984 */ /* 0x000ea20000000800 */
[----:B---3--:R-:W-:Y:S01]  /*6020*/  FFMA R17, R20, UR8, R3 ;  /* 0x0000000814117c23 */ /* 0x008fe20008000003 */
[----:B----4-:R-:W-:Y:S02]  /*6030*/  FFMA R25, R22, UR15, R27 ;  /* 0x0000000f16197c23 */ /* 0x010fe4000800001b */
[----:B------:R-:W3:Y:S01]  /*6040*/  LDS R8, [R5+0xd80] ;  /* 0x000d800005087984 */ /* 0x000ee20000000800 */
[----:B------:R-:W-:-:S03]  /*6050*/  FFMA R24, R24, UR15, R19 ;  /* 0x0000000f18187c23 */ /* 0x000fc60008000013 */
[----:B------:R-:W4:Y:S01]  /*6060*/  LDS R22, [R5+0xdc0] ;  /* 0x000dc00005167984 */ /* 0x000f220000000800 */
[----:B0-----:R-:W-:-:S03]  /*6070*/  FFMA R29, R0, UR9, R17 ;  /* 0x00000009001d7c23 */ /* 0x001fc60008000011 */
[----:B------:R-:W0:Y:S01]  /*6080*/  LDS R3, [R5+0xe00] ;  /* 0x000e000005037984 */ /* 0x000e220000000800 */
[----:B-----5:R-:W-:-:S03]  /*6090*/  FFMA R27, R15, UR8, R24 ;  /* 0x000000080f1b7c23 */ /* 0x020fc60008000018 */
[----:B------:R-:W5:Y:S01]  /*60a0*/  LDS R0, [R5+0xe40] ;  /* 0x000e400005007984 */ /* 0x000f620000000800 */
[----:B------:R-:W-:-:S03]  /*60b0*/  FFMA R14, R21, UR15, R14 ;  /* 0x0000000f150e7c23 */ /* 0x000fc6000800000e */
[----:B------:R-:W5:Y:S01]  /*60c0*/  LDS R2, [R5+0xe80] ;  /* 0x000e800005027984 */ /* 0x000f620000000800 */
[----:B------:R-:W5:Y:S01]  /*60d0*/  LDCU.128 UR12, c[0x3][0x2f0] ;  /* 0x00c05e00ff0c77ac */ /* 0x000f620008000c00 */
[----:B------:R-:W-:Y:S02]  /*60e0*/  FFMA R24, R10, UR9, R27 ;  /* 0x000000090a187c23 */ /* 0x000fe4000800001b */
[----:B------:R-:W5:Y:S02]  /*60f0*/  LDS R15, [R5+0xdc4] ;  /* 0x000dc400050f7984 */ /* 0x000f640000000800 */
[----:B------:R-:W-:Y:S02]  /*6100*/  FFMA R24, R11, UR10, R24 ;  /* 0x0000000a0b187c23 */ /* 0x000fe40008000018 */
[----:B------:R-:W5:Y:S01]  /*6110*/  LDS R17, [R5+0xe44] ;  /* 0x000e440005117984 */ /* 0x000f620000000800 */
[----:B------:R-:W-:Y:S01]  /*6120*/  FFMA R10, R12, UR8, R25 ;  /* 0x000000080c0a7c23 */ /* 0x000fe20008000019 */
[----:B------:R-:W-:-:S02]  /*6130*/  FFMA R25, R4, UR10, R29 ;  /* 0x0000000a04197c23 */ /* 0x000fc4000800001d */
[----:B------:R-:W5:Y:S01]  /*6140*/  LDS R16, [R5+0xe04] ;  /* 0x000e040005107984 */ /* 0x000f620000000800 */
[----:B------:R-:W-:Y:S01]  /*6150*/  FFMA R28, R9, UR9, R10 ;  /* 0x00000009091c7c23 */ /* 0x000fe2000800000a */
[----:B-1----:R-:W-:Y:S02]  /*6160*/  FFMA R26, R13, UR8, R14 ;  /* 0x000000080d1a7c23 */ /* 0x002fe4000800000e */
[----:B------:R-:W1:Y:S02]  /*6170*/  LDS R18, [R5+0xe84] ;  /* 0x000e840005127984 */ /* 0x000e640000000800 */
[----:B--2---:R-:W-:Y:S02]  /*6180*/  FFMA R27, R23, UR9, R26 ;  /* 0x00000009171b7c23 */ /* 0x004fe4000800001a */
[----:B------:R-:W2:Y:S01]  /*6190*/  LDS R19, [R5+0xdc8] ;  /* 0x000dc80005137984 */ /* 0x000ea20000000800 */
[----:B------:R-:W-:-:S03]  /*61a0*/  FFMA R23, R7, UR10, R28 ;  /* 0x0000000a07177c23 */ /* 0x000fc6000800001c */
[----:B------:R-:W2:Y:S01]  /*61b0*/  LDS R21, [R5+0xe48] ;  /* 0x000e480005157984 */ /* 0x000ea20000000800 */
[----:B---3--:R-:W-:-:S03]  /*61c0*/  FFMA R27, R8, UR10, R27 ;  /* 0x0000000a081b7c23 */ /* 0x008fc6000800001b */
[----:B------:R-:W3:Y:S01]  /*61d0*/  LDS R20, [R5+0xe08] ;  /* 0x000e080005147984 */ /* 0x000ee20000000800 */
[----:B----4-:R-:W-:-:S03]  /*61e0*/  FFMA R22, R22, UR11, R25 ;  /* 0x0000000b16167c23 */ /* 0x010fc60008000019 */
[----:B------:R-:W4:Y:S01]  /*61f0*/  LDS R11, [R5+0xe88] ;  /* 0x000e8800050b7984 */ /* 0x000f220000000800 */
[----:B0-----:R-:W-:-:S03]  /*6200*/  FFMA R25, R3, UR11, R24 ;  /* 0x0000000b03197c23 */ /* 0x001fc60008000018 */
[----:B------:R-:W0:Y:S01]  /*6210*/  LDS R12, [R5+0xdcc] ;  /* 0x000dcc00050c7984 */ /* 0x000e220000000800 */
[----:B-----5:R-:W-:-:S03]  /*6220*/  FFMA R24, R0, UR11, R23 ;  /* 0x0000000b00187c23 */ /* 0x020fc60008000017 */
[----:B------:R-:W5:Y:S01]  /*6230*/  LDS R10, [R5+0xdd0] ;  /* 0x000dd000050a7984 */ /* 0x000f620000000800 */
[----:B------:R-:W-:Y:S01]  /*6240*/  FFMA R27, R2, UR11, R27 ;  /* 0x0000000b021b7c23 */ /* 0x000fe2000800001b */
[----:B------:R-:W5:Y:S02]  /*6250*/  LDCU.128 UR8, c[0x3][0x300] ;  /* 0x00c06000ff0877ac */ /* 0x000f640008000c00 */
        /* <DEDUP_REMOVED lines=11> */
[----:B------:R-:W-:Y:S01]  /*6310*/  FFMA R27, R21, UR13, R24 ;  /* 0x0000000d151b7c23 */ /* 0x000fe20008000018 */
[----:B---3--:R-:W-:Y:S02]  /*6320*/  FFMA R26, R20, UR13, R25 ;  /* 0x0000000d141a7c23 */ /* 0x008fe40008000019 */
[----:B------:R-:W3:Y:S01]  /*6330*/  LDS R21, [R5+0xdd4] ;  /* 0x000dd40005157984 */ /* 0x000ee20000000800 */
[----:B----4-:R-:W-:-:S03]  /*6340*/  FFMA R22, R11, UR13, R22 ;  /* 0x0000000d0b167c23 */ /* 0x010fc60008000016 */
        /* <DEDUP_REMOVED lines=17> */
[----:B------:R-:W2:Y:S03]  /*6460*/  LDCU.128 UR12, c[0x3][0x310] ;  /* 0x00c06200ff0c77ac */ /* 0x000ea60008000c00 */
        /* <DEDUP_REMOVED lines=64> */
[----:B--2---:R-:W-:Y:S01]  /*6870*/  FFMA R28, R4, UR15, R19 ;  /* 0x0000000f041c7c23 */ /* 0x004fe20008000013 */
[----:B------:R-:W2:Y:S02]  /*6880*/  LDCU.128 UR12, c[0x3][0x330] ;  /* 0x00c06600ff0c77ac */ /* 0x000ea40008000c00 */
        /* <DEDUP_REMOVED lines=14> */
[----:B------:R-:W-:Y:S02]  /*6970*/  FFMA R3, R3, UR11, R24 ;  /* 0x0000000b03037c23 */ /* 0x000fe40008000018 */
[----:B------:R-:W5:Y:S01]  /*6980*/  LDS R19, [R5+0xf44] ;  /* 0x000f440005137984 */ /* 0x000f620000000800 */
[----:B------:R-:W-:-:S03]  /*6990*/  FFMA R25, R9, UR9, R28 ;  /* 0x0000000909197c23 */ /* 0x000fc6000800001c */
[----:B------:R-:W5:Y:S01]  /*69a0*/  LDS R18, [R5+0xf84] ;  /* 0x000f840005127984 */ /* 0x000f620000000800 */
[----:B------:R-:W-:-:S03]  /*69b0*/  FFMA R27, R12, UR10, R27 ;  /* 0x0000000a0c1b7c23 */ /* 0x000fc6000800001b */
[----:B------:R-:W5:Y:S01]  /*69c0*/  LDS R11, [R5+0xf08] ;  /* 0x000f0800050b7984 */ /* 0x000f620000000800 */
[----:B-1----:R-:W-:Y:S01]  /*69d0*/  FFMA R25, R14, UR10, R25 ;  /* 0x0000000a0e197c23 */ /* 0x002fe20008000019 */
[----:B------:R-:W-:Y:S02]  /*69e0*/  FFMA R27, R0, UR11, R27 ;  /* 0x0000000b001b7c23 */ /* 0x000fe4000800001b */
[----:B------:R-:W1:Y:S01]  /*69f0*/  LDS R8, [R5+0xfc0] ;  /* 0x000fc00005087984 */ /* 0x000e620000000800 */
[----:B--2---:R-:W-:Y:S01]  /*6a00*/  FFMA R26, R13, UR9, R26 ;  /* 0x000000090d1a7c23 */ /* 0x004fe2000800001a */
[----:B------:R-:W-:Y:S02]  /*6a10*/  FFMA R2, R2, UR11, R25 ;  /* 0x0000000b02027c23 */ /* 0x000fe40008000019 */
[----:B------:R-:W2:Y:S01]  /*6a20*/  LDS R15, [R5+0xfc4] ;  /* 0x000fc400050f7984 */ /* 0x000ea20000000800 */
[----:B------:R-:W-:-:S03]  /*6a30*/  FFMA R26, R23, UR10, R26 ;  /* 0x0000000a171a7c23 */ /* 0x000fc6000800001a */
[----:B------:R-:W2:Y:S01]  /*6a40*/  LDS R10, [R5+0xf48] ;  /* 0x000f4800050a7984 */ /* 0x000ea20000000800 */
[----:B---3--:R-:W-:-:S03]  /*6a50*/  FFMA R3, R22, UR12, R3 ;  /* 0x0000000c16037c23 */ /* 0x008fc60008000003 */
[----:B------:R-:W3:Y:S01]  /*6a60*/  LDS R9, [R5+0xf88] ;  /* 0x000f880005097984 */ /* 0x000ee20000000800 */
[----:B----4-:R-:W-:Y:S01]  /*6a70*/  FFMA R0, R4, UR12, R27 ;  /* 0x0000000c04007c23 */ /* 0x010fe2000800001b */
[----:B0-----:R-:W-:Y:S02]  /*6a80*/  FFMA R13, R7, UR12, R2 ;  /* 0x0000000c070d7c23 */ /* 0x001fe40008000002 */
[----:B------:R-:W0:Y:S01]  /*6a90*/  LDS R16, [R5+0xfc8] ;  /* 0x000fc80005107984 */ /* 0x000e220000000800 */
[----:B-----5:R-:W-:-:S03]  /*6aa0*/  FFMA R25, R21, UR11, R26 ;  /* 0x0000000b15197c23 */ /* 0x020fc6000800001a */
[----:B------:R-:W4:Y:S01]  /*6ab0*/  LDS R17, [R5+0xf8c] ;  /* 0x000f8c0005117984 */ /* 0x000f220000000800 */
[----:B------:R-:W5:Y:S01]  /*6ac0*/  LDCU.128 UR8, c[0x3][0x340] ;  /* 0x00c06800ff0877ac */ /* 0x000f620008000c00 */
[----:B------:R-:W-:Y:S02]  /*6ad0*/  FFMA R26, R20, UR13, R3 ;  /* 0x0000000d141a7c23 */ /* 0x000fe40008000003 */
[----:B------:R-:W-:Y:S01]  /*6ae0*/  LDS R22, [R5+0xfd0] ;  /* 0x000fd00005167984 */ /* 0x000fe20000000800 */
[----:B------:R-:W-:-:S03]  /*6af0*/  FFMA R3, R19, UR13, R0 ;  /* 0x0000000d13037c23 */ /* 0x000fc60008000000 */
[----:B------:R-:W5:Y:S01]  /*6b00*/  LDS R14, [R5+0xf4c] ;  /* 0x000f4c00050e7984 */ /* 0x000f620000000800 */
[----:B------:R-:W-:-:S03]  /*6b10*/  FFMA R0, R18, UR13, R13 ;  /* 0x0000000d12007c23 */ /* 0x000fc6000800000d */
[----:B------:R-:W-:Y:S01]  /*6b20*/  LDS R19, [R5+0xf10] ;  /* 0x000f100005137984 */ /* 0x000fe20000000800 */
        /* <DEDUP_REMOVED lines=9> */
[----:B------:R-:W3:Y:S04]  /*6bc0*/  LDS R23, [R5+0xf14] ;  /* 0x000f140005177984 */ /* 0x000ee80000000800 */
[----:B------:R-:W3:Y:S01]  /*6bd0*/  LDS R20, [R5+0xf50] ;  /* 0x000f500005147984 */ /* 0x000ee20000000800 */
[----:B0-----:R-:W-:-:S03]  /*6be0*/  FFMA R27, R16, UR14, R27 ;  /* 0x0000000e101b7c23 */ /* 0x001fc6000800001b */
[----:B------:R-:W0:Y:S01]  /*6bf0*/  LDS R25, [R5+0xf94] ;  /* 0x000f940005197984 */ /* 0x000e220000000800 */
[----:B----4-:R-:W-:-:S03]  /*6c00*/  FFMA R10, R17, UR15, R10 ;  /* 0x0000000f110a7c23 */ /* 0x010fc6000800000a */
[----:B------:R-:W4:Y:S04]  /*6c10*/  LDS R12, [R5+0xf18] ;  /* 0x000f1800050c7984 */ /* 0x000f280000000800 */
[----:B------:R-:W4:Y:S01]  /*6c20*/  LDS R24, [R5+0xf54] ;  /* 0x000f540005187984 */ /* 0x000f220000000800 */
[----:B-----5:R-:W-:-:S03]  /*6c30*/  FFMA R15, R14, UR15, R15 ;  /* 0x0000000f0e0f7c23 */ /* 0x020fc6000800000f */
[----:B------:R-:W5:Y:S04]  /*6c40*/  LDS R3, [R5+0xfd8] ;  /* 0x000fd80005037984 */ /* 0x000f680000000800 */
[----:B------:R-:W5:Y:S01]  /*6c50*/  LDS R2, [R5+0xf1c] ;  /* 0x000f1c0005027984 */ /* 0x000f620000000800 */
[----:B------:R-:W-:-:S03]  /*6c60*/  FFMA R26, R13, UR15, R26 ;  /* 0x0000000f0d1a7c23 */ /* 0x000fc6000800001a */
[----:B------:R-:W5:Y:S01]  /*6c70*/  LDS R9, [R5+0xf58] ;  /* 0x000f580005097984 */ /* 0x000f620000000800 */
[----:B-1----:R-:W-:Y:S01]  /*6c80*/  FFMA R27, R18, UR15, R27 ;  /* 0x0000000f121b7c23 */ /* 0x002fe2000800001b */
[----:B------:R-:W-:Y:S01]  /*6c90*/  FFMA R26, R19, UR8, R26 ;  /* 0x00000008131a7c23 */ /* 0x000fe2000800001a */
[----:B------:R-:W1:Y:S01]  /*6ca0*/  LDCU.128 UR12, c[0x3][0x350] ;  /* 0x00c06a00ff0c77ac */ /* 0x000e620008000c00 */
[----:B------:R-:W1:Y:S01]  /*6cb0*/  LDS R0, [R5+0xf98] ;  /* 0x000f980005007984 */ /* 0x000e620000000800 */
[----:B------:R-:W-:Y:S01]  /*6cc0*/  FFMA R22, R22, UR8, R27 ;  /* 0x0000000816167c23 */ /* 0x000fe2000800001b */
[----:B--2---:R-:W-:Y:S02]  /*6cd0*/  FFMA R10, R21, UR8, R10 ;  /* 0x00000008150a7c23 */ /* 0x004fe4000800000a */
[----:B------:R-:W2:Y:S01]  /*6ce0*/  LDS R13, [R5+0xf5c] ;  /* 0x000f5c00050d7984 */ /* 0x000ea20000000800 */
[----:B------:R-:W-:Y:S01]  /*6cf0*/  FFMA R22, R11, UR9, R22 ;  /* 0x000000090b167c23 */ /* 0x000fe20008000016 */
[----:B---3--:R-:W-:-:S02]  /*6d00*/  FFMA R23, R23, UR9, R26 ;  /* 0x0000000917177c23 */ /* 0x008fc4000800001a */
[----:B------:R-:W3:Y:S01]  /*6d10*/  LDS R11, [R5+0xf20] ;  /* 0x000f2000050b7984 */ /* 0x000ee20000000800 */
[----:B------:R-:W-:-:S03]  /*6d20*/  FFMA R15, R20, UR8, R15 ;  /* 0x00000008140f7c23 */ /* 0x000fc6000800000f */
[----:B------:R-:W3:Y:S01]  /*6d30*/  LDS R16, [R5+0xf9c] ;  /* 0x000f9c0005107984 */ /* 0x000ee20000000800 */
[----:B0-----:R-:W-:-:S03]  /*6d40*/  FFMA R19, R25, UR9, R10 ;  /* 0x0000000919137c23 */ /* 0x001fc6000800000a */
[----:B------:R-:W0:Y:S01]  /*6d50*/  LDS R17, [R5+0xfdc] ;  /* 0x000fdc0005117984 */ /* 0x000e220000000800 */
[----:B----4-:R-:W-:-:S03]  /*6d60*/  FFMA R23, R12, UR10, R23 ;  /* 0x0000000a0c177c23 */ /* 0x010fc60008000017 */
[----:B------:R-:W4:Y:S01]  /*6d70*/  LDS R10, [R5+0xf60] ;  /* 0x000f6000050a7984 */ /* 0x000f220000000800 */
[----:B------:R-:W-:-:S03]  /*6d80*/  FFMA R24, R24, UR9, R15 ;  /* 0x0000000918187c23 */ /* 0x000fc6000800000f */
[----:B------:R-:W-:Y:S01]  /*6d90*/  LDS R14, [R5+0xfe0] ;  /* 0x000fe000050e7984 */ /* 0x000fe20000000800 */
[----:B-----5:R-:W-:-:S03]  /*6da0*/  FFMA R26, R3, UR10, R22 ;  /* 0x0000000a031a7c23 */ /* 0x020fc60008000016 */
        /* <DEDUP_REMOVED lines=8> */
[----:B------:R-:W2:Y:S04]  /*6e30*/  LDS R21, [R5+0xf28] ;  /* 0x000f280005157984 */ /* 0x000ea80000000800 */
[----:B------:R-:W2:Y:S01]  /*6e40*/  LDS R22, [R5+0xf68] ;  /* 0x000f680005167984 */ /* 0x000ea20000000800 */
[----:B---3--:R-:W-:-:S03]  /*6e50*/  FFMA R11, R11, UR12, R18 ;  /* 0x0000000c0b0b7c23 */ /* 0x008fc60008000012 */
[----:B------:R-:W3:Y:S01]  /*6e60*/  LDS R20, [R5+0xfe4] ;  /* 0x000fe40005147984 */ /* 0x000ee20000000800 */
[----:B------:R-:W-:-:S03]  /*6e70*/  FFMA R16, R16, UR11, R19 ;  /* 0x0000000b10107c23 */ /* 0x000fc60008000013 */
[----:B------:R-:W3:Y:S01]  /*6e80*/  LDS R23, [R5+0xfa8] ;  /* 0x000fa80005177984 */ /* 0x000ee20000000800 */
[----:B0-----:R-:W-:Y:S01]  /*6e90*/  FFMA R17, R17, UR11, R26 ;  /* 0x0000000b11117c23 */ /* 0x001fe2000800001a */
[----:B------:R-:W0:Y:S02]  /*6ea0*/  LDCU.128 UR8, c[0x3][0x360] ;  /* 0x00c06c00ff0877ac */ /* 0x000e240008000c00 */
[----:B------:R-:W0:Y:S01]  /*6eb0*/  LDS R0, [R5+0xf6c] ;  /* 0x000f6c0005007984 */ /* 0x000e220000000800 */
[----:B----4-:R-:W-:-:S03]  /*6ec0*/  FFMA R10, R10, UR12, R27 ;  /* 0x0000000c0a0a7c23 */ /* 0x010fc6000800001b */
[----:B------:R-:W4:Y:S04]  /*6ed0*/  LDS R24, [R5+0xfe8] ;  /* 0x000fe80005187984 */ /* 0x000f280000000800 */
[----:B------:R-:W4:Y:S01]  /*6ee0*/  LDS R25, [R5+0xf2c] ;  /* 0x000f2c0005197984 */ /* 0x000f220000000800 */
[----:B-----5:R-:W-:Y:S01]  /*6ef0*/  FFMA R26, R15, UR12, R16 ;  /* 0x0000000c0f1a7c23 */ /* 0x020fe20008000010 */
[----:B------:R-:W-:Y:S02]  /*6f00*/  FFMA R15, R14, UR12, R17 ;  /* 0x0000000c0e0f7c23 */ /* 0x000fe40008000011 */
        /* <DEDUP_REMOVED lines=20> */
[----:B------:R-:W4:Y:S01]  /*7050*/  LDS R23, [R5+0xff4] ;  /* 0x000ff40005177984 */ /* 0x000f220000000800 */
[----:B-----5:R-:W-:-:S03]  /*7060*/  FFMA R28, R13, UR15, R14 ;  /* 0x0000000f0d1c7c23 */ /* 0x020fc6000800000e */
[----:B------:R-:W5:Y:S01]  /*7070*/  LDS R24, [R5+0xf38] ;  /* 0x000f380005187984 */ /* 0x000f620000000800 */
[----:B------:R-:W-:Y:S01]  /*7080*/  FFMA R27, R12, UR15, R15 ;  /* 0x0000000f0c1b7c23 */ /* 0x000fe2000800000f */
[----:B------:R-:W5:Y:S02]  /*7090*/  LDCU.128 UR12, c[0x3][0x370] ;  /* 0x00c06e00ff0c77ac */ /* 0x000f640008000c00 */
        /* <DEDUP_REMOVED lines=31> */
[----:B------:R-:W-:Y:S01]  /*7290*/  FFMA R21, R4, UR12, R9 ;  /* 0x0000000c04157c23 */ /* 0x000fe20008000009 */
[----:B------:R-:W-:-:S02]  /*72a0*/  FFMA R0, R8, UR12, R11 ;  /* 0x0000000c08007c23 */ /* 0x000fc4000800000b */
[----:B------:R-:W2:Y:S01]  /*72b0*/  LDS R20, [R5+0x10c8] ;  /* 0x0010c80005147984 */ /* 0x000ea20000000800 */
[----:B---3--:R-:W-:Y:S01]  /*72c0*/  FFMA R28, R14, UR13, R21 ;  /* 0x0000000d0e1c7c23 */ /* 0x008fe20008000015 */
[----:B------:R-:W-:Y:S02]  /*72d0*/  FFMA R27, R15, UR11, R2 ;  /* 0x0000000b0f1b7c23 */ /* 0x000fe40008000002 */
[----:B------:R-:W3:Y:S01]  /*72e0*/  LDS R11, [R5+0x1048] ;  /* 0x00104800050b7984 */ /* 0x000ee20000000800 */
[----:B------:R-:W3:Y:S01]  /*72f0*/  LDCU.128 UR8, c[0x3][0x380] ;  /* 0x00c07000ff0877ac */ /* 0x000ee20008000c00 */
[----:B0-----:R-:W-:Y:S02]  /*7300*/  FFMA R7, R12, UR13, R7 ;  /* 0x0000000d0c077c23 */ /* 0x001fe40008000007 */
[----:B------:R-:W0:Y:S02]  /*7310*/  LDS R9, [R5+0x1088] ;  /* 0x0010880005097984 */ /* 0x000e240000000800 */
[----:B----4-:R-:W-:-:S02]  /*7320*/  FFMA R18, R18, UR14, R7 ;  /* 0x0000000e12127c23 */ /* 0x010fc40008000007 */
        /* <DEDUP_REMOVED lines=9> */
[----:B-1----:R-:W-:-:S03]  /*73c0*/  FFMA R17, R3, UR13, R16 ;  /* 0x0000000d03117c23 */ /* 0x002fc60008000010 */
[----:B------:R-:W1:Y:S04]  /*73d0*/  LDS R23, [R5+0x1050] ;  /* 0x0010500005177984 */ /* 0x000e680000000800 */
[----:B------:R-:W1:Y:S01]  /*73e0*/  LDS R21, [R5+0x10d0] ;  /* 0x0010d00005157984 */ /* 0x000e620000000800 */
[----:B--2---:R-:W-:-:S03]  /*73f0*/  FFMA R17, R10, UR14, R17 ;  /* 0x0000000e0a117c23 */ /* 0x004fc60008000011 */
[----:B------:R-:W2:Y:S01]  /*7400*/  LDS R22, [R5+0x1090] ;  /* 0x0010900005167984 */ /* 0x000ea20000000800 */
[----:B------:R-:W-:-:S03]  /*7410*/  FFMA R19, R20, UR15, R19 ;  /* 0x0000000f14137c23 */ /* 0x000fc60008000013 */
[----:B------:R-:W2:Y:S01]  /*7420*/  LDS R7, [R5+0x1054] ;  /* 0x0010540005077984 */ /* 0x000ea20000000800 */
[----:B---3--:R-:W-:-:S03]  /*7430*/  FFMA R28, R11, UR15, R28 ;  /* 0x0000000f0b1c7c23 */ /* 0x008fc6000800001c */
[----:B------:R-:W3:Y:S01]  /*7440*/  LDS R0, [R5+0x10d4] ;  /* 0x0010d40005007984 */ /* 0x000ee20000000800 */
[----:B0-----:R-:W-:-:S03]  /*7450*/  FFMA R18, R9, UR15, R18 ;  /* 0x0000000f09127c23 */ /* 0x001fc60008000012 */
[----:B------:R-:W0:Y:S01]  /*7460*/  LDS R8, [R5+0x1110] ;  /* 0x0011100005087984 */ /* 0x000e220000000800 */
[----:B----4-:R-:W-:Y:S01]  /*7470*/  FFMA R17, R26, UR15, R17 ;  /* 0x0000000f1a117c23 */ /* 0x010fe20008000011 */
[----:B------:R-:W4:Y:S02]  /*7480*/  LDCU.128 UR12, c[0x3][0x390] ;  /* 0x00c07200ff0c77ac */ /* 0x000f240008000c00 */
        /* <DEDUP_REMOVED lines=29> */
[----:B------:R-:W5:Y:S04]  /*7660*/  LDS R22, [R5+0x10a4] ;  /* 0x0010a40005167984 */ /* 0x000f680000000800 */
[----:B------:R-:W5:Y:S01]  /*7670*/  LDS R26, [R5+0x1124] ;  /* 0x00112400051a7984 */ /* 0x000f620000000800 */
[----:B-1----:R-:W-:Y:S01]  /*7680*/  FFMA R17, R11, UR11, R28 ;  /* 0x0000000b0b117c23 */ /* 0x002fe2000800001c */
[----:B------:R-:W1:Y:S02]  /*7690*/  LDCU.128 UR8, c[0x3][0x3a0] ;  /* 0x00c07400ff0877ac */ /* 0x000e640008000c00 */
        /* <DEDUP_REMOVED lines=21> */
[----:B-1----:R-:W-:Y:S01]  /*77f0*/  FFMA R20, R19, UR13, R20 ;  /* 0x0000000d13147c23 */ /* 0x002fe20008000014 */
[----:B--2---:R-:W-:Y:S02]  /*7800*/  FFMA R26, R2, UR15, R21 ;  /* 0x0000000f021a7c23 */ /* 0x004fe40008000015 */
[----:B------:R-:W1:Y:S01]  /*7810*/  LDS R17, [R5+0x1128] ;  /* 0x0011280005117984 */ /* 0x000e620000000800 */
        /* <DEDUP_REMOVED lines=32> */
[----:B-----5:R-:W-:Y:S01]  /*7a20*/  FFMA R24, R21, UR10, R16 ;  /* 0x0000000a15187c23 */ /* 0x020fe20008000010 */
[----:B------:R-:W-:Y:S01]  /*7a30*/  FFMA R23, R13, UR17, R18 ;  /* 0x000000110d177c23 */ /* 0x000fe20008000012 */
[----:B------:R-:W-:Y:S01]  /*7a40*/  FFMA R27, R20, UR8, R17 ;  /* 0x00000008141b7c23 */ /* 0x000fe20008000011 */
[----:B------:R-:W5:Y:S03]  /*7a50*/  LDS R16, [R5+0x11c0] ;  /* 0x0011c00005107984 */ /* 0x000f660000000800 */
[----:B------:R-:W-:Y:S01]  /*7a60*/  FFMA R27, R14, UR9, R27 ;  /* 0x000000090e1b7c23 */ /* 0x000fe2000800001b */
[----:B------:R-:W5:Y:S01]  /*7a70*/  LDS R2, [R5+0x1184] ;  /* 0x0011840005027984 */ /* 0x000f620000000800 */
[----:B------:R-:W-:-:S03]  /*7a80*/  FFMA R24, R15, UR11, R24 ;  /* 0x0000000b0f187c23 */ /* 0x000fc60008000018 */
[----:B------:R-:W5:Y:S01]  /*7a90*/  LDS R17, [R5+0x1200] ;  /* 0x0012000005117984 */ /* 0x000f620000000800 */
[----:B------:R-:W-:-:S03]  /*7aa0*/  FFMA R25, R22, UR16, R29 ;  /* 0x0000001016197c23 */ /* 0x000fc6000800001d */
[----:B------:R-:W5:Y:S01]  /*7ab0*/  LDS R7, [R5+0x1240] ;  /* 0x0012400005077984 */ /* 0x000f620000000800 */
[----:B-1----:R-:W-:-:S03]  /*7ac0*/  FFMA R10, R10, UR10, R27 ;  /* 0x0000000a0a0a7c23 */ /* 0x002fc6000800001b */
[----:B------:R-:W1:Y:S01]  /*7ad0*/  LDS R13, [R5+0x11c4] ;  /* 0x0011c400050d7984 */ /* 0x000e620000000800 */
[----:B------:R-:W-:Y:S01]  /*7ae0*/  FFMA R25, R12, UR17, R25 ;  /* 0x000000110c197c23 */ /* 0x000fe20008000019 */
[----:B--2---:R-:W-:Y:S02]  /*7af0*/  FFMA R24, R11, UR16, R24 ;  /* 0x000000100b187c23 */ /* 0x004fe40008000018 */
[----:B------:R-:W2:Y:S01]  /*7b00*/  LDS R14, [R5+0x1204] ;  /* 0x00120400050e7984 */ /* 0x000ea20000000800 */
[----:B---3--:R-:W-:-:S03]  /*7b10*/  FFMA R27, R9, UR11, R10 ;  /* 0x0000000b091b7c23 */ /* 0x008fc6000800000a */
[----:B------:R-:W3:Y:S01]  /*7b20*/  LDS R15, [R5+0x1244] ;  /* 0x00124400050f7984 */ /* 0x000ee20000000800 */
[----:B------:R-:W-:Y:S01]  /*7b30*/  FFMA R24, R3, UR17, R24 ;  /* 0x0000001103187c23 */ /* 0x000fe20008000018 */
[----:B------:R-:W3:Y:S01]  /*7b40*/  LDCU.128 UR8, c[0x3][0x3c0] ;  /* 0x00c07800ff0877ac */ /* 0x000ee20008000c00 */
[----:B0-----:R-:W-:Y:S01]  /*7b50*/  FFMA R27, R4, UR16, R27 ;  /* 0x00000010041b7c23 */ /* 0x001fe2000800001b */
[----:B------:R-:W0:Y:S01]  /*7b60*/  LDS R18, [R5+0x1188] ;  /* 0x0011880005127984 */ /* 0x000e220000000800 */
[----:B----4-:R-:W-:-:S03]  /*7b70*/  FFMA R25, R8, UR18, R25 ;  /* 0x0000001208197c23 */ /* 0x010fc60008000019 */
[----:B------:R-:W4:Y:S01]  /*7b80*/  LDS R19, [R5+0x11c8] ;  /* 0x0011c80005137984 */ /* 0x000f220000000800 */
[----:B------:R-:W-:-:S03]  /*7b90*/  FFMA R0, R0, UR17, R27 ;  /* 0x0000001100007c23 */ /* 0x000fc6000800001b */
[----:B------:R-:W4:Y:S04]  /*7ba0*/  LDS R20, [R5+0x1208] ;  /* 0x0012080005147984 */ /* 0x000f280000000800 */
        /* <DEDUP_REMOVED lines=45> */
[----:B-----5:R-:W-:Y:S01]  /*7e80*/  FFMA R24, R22, UR11, R23 ;  /* 0x0000000b16187c23 */ /* 0x020fe20008000017 */
        /* <DEDUP_REMOVED lines=58> */
[----:B0-----:R-:W-:Y:S02]  /*8230*/  FFMA R14, R2, UR11, R23 ;  /* 0x0000000b020e7c23 */ /* 0x001fe40008000017 */
[----:B------:R-:W0:Y:S01]  /*8240*/  LDS R12, [R5+0x123c] ;  /* 0x00123c00050c7984 */ /* 0x000e220000000800 */
[----:B----4-:R-:W-:-:S03]  /*8250*/  FFMA R23, R0, UR11, R15 ;  /* 0x0000000b00177c23 */ /* 0x010fc6000800000f */
[----:B------:R-:W3:Y:S01]  /*8260*/  LDS R11, [R5+0x127c] ;  /* 0x00127c00050b7984 */ /* 0x000ee20000000800 */
[----:B------:R-:W-:-:S03]  /*8270*/  FFMA R24, R4, UR11, R9 ;  /* 0x0000000b04187c23 */ /* 0x000fc60008000009 */
[----:B------:R-:W4:Y:S01]  /*8280*/  LDS R0, [R5+0x12c0] ;  /* 0x0012c00005007984 */ /* 0x000f220000000800 */
[----:B------:R-:W-:-:S03]  /*8290*/  FFMA R25, R3, UR11, R8 ;  /* 0x0000000b03197c23 */ /* 0x000fc60008000008 */
[----:B------:R-:W4:Y:S01]  /*82a0*/  LDS R2, [R5+0x1300] ;  /* 0x0013000005027984 */ /* 0x000f220000000800 */
[----:B------:R-:W4:Y:S01]  /*82b0*/  LDCU.128 UR8, c[0x3][0x400] ;  /* 0x00c08000ff0877ac */ /* 0x000f220008000c00 */
[----:B-----5:R-:W-:Y:S02]  /*82c0*/  FFMA R27, R13, UR12, R14 ;  /* 0x0000000c0d1b7c23 */ /* 0x020fe4000800000e */
[----:B------:R-:W5:Y:S02]  /*82d0*/  LDS R9, [R5+0x12c4] ;  /* 0x0012c40005097984 */ /* 0x000f640000000800 */
        /* <DEDUP_REMOVED lines=10> */
[----:B------:R-:W2:Y:S02]  /*8380*/  LDS R14, [R5+0x12c8] ;  /* 0x0012c800050e7984 */ /* 0x000ea40000000800 */
[----:B------:R-:W-:Y:S02]  /*8390*/  FFMA R27, R17, UR14, R26 ;  /* 0x0000000e111b7c23 */ /* 0x000fe4000800001a */
[----:B------:R-:W2:Y:S01]  /*83a0*/  LDS R15, [R5+0x1384] ;  /* 0x00138400050f7984 */ /* 0x000ea20000000800 */
[----:B0-----:R-:W-:-:S03]  /*83b0*/  FFMA R12, R12, UR13, R25 ;  /* 0x0000000d0c0c7c23 */ /* 0x001fc60008000019 */
[----:B------:R-:W0:Y:S01]  /*83c0*/  LDS R13, [R5+0x1344] ;  /* 0x00134400050d7984 */ /* 0x000e220000000800 */
[----:B---3--:R-:W-:Y:S01]  /*83d0*/  FFMA R25, R11, UR13, R24 ;  /* 0x0000000d0b197c23 */ /* 0x008fe20008000018 */
[----:B------:R-:W-:Y:S02]  /*83e0*/  FFMA R12, R7, UR14, R12 ;  /* 0x0000000e070c7c23 */ /* 0x000fe4000800000c */
[----:B------:R-:W3:Y:S01]  /*83f0*/  LDS R22, [R5+0x1308] ;  /* 0x0013080005167984 */ /* 0x000ee20000000800 */
        /* <DEDUP_REMOVED lines=19> */
[----:B0-----:R-:W-:-:S03]  /*8530*/  FFMA R24, R13, UR8, R12 ;  /* 0x000000080d187c23 */ /* 0x001fc6000800000c */
[----:B------:R-:W0:Y:S01]  /*8540*/  LDS R8, [R5+0x1390] ;  /* 0x0013900005087984 */ /* 0x000e220000000800 */
[----:B---3--:R-:W-:-:S03]  /*8550*/  FFMA R22, R22, UR9, R27 ;  /* 0x0000000916167c23 */ /* 0x008fc6000800001b */
        /* <DEDUP_REMOVED lines=19> */
[----:B0-----:R-:W-:Y:S01]  /*8690*/  FFMA R26, R8, UR11, R23 ;  /* 0x0000000b081a7c23 */ /* 0x001fe20008000017 */
[----:B------:R-:W0:Y:S02]  /*86a0*/  LDCU.128 UR8, c[0x3][0x420] ;  /* 0x00c08400ff0877ac */ /* 0x000e240008000c00 */
        /* <DEDUP_REMOVED lines=90> */
[----:B0-----:R-:W-:-:S03]  /*8c50*/  FFMA R21, R21, UR8, R16 ;  /* 0x0000000815157c23 */ /* 0x001fc60008000010 */
[----:B------:R-:W0:Y:S01]  /*8c60*/  LDS R10, [R5+0x1408] ;  /* 0x00140800050a7984 */ /* 0x000e220000000800 */
[----:B------:R-:W-:-:S03]  /*8c70*/  FFMA R25, R7, UR8, R14 ;  /* 0x0000000807197c23 */ /* 0x000fc6000800000e */
        /* <DEDUP_REMOVED lines=36> */
[----:B------:R-:W-:Y:S01]  /*8ec0*/  FFMA R12, R4, UR11, R25 ;  /* 0x0000000b040c7c23 */ /* 0x000fe20008000019 */
[----:B------:R-:W5:Y:S02]  /*8ed0*/  LDCU.128 UR8, c[0x3][0x460] ;  /* 0x00c08c00ff0877ac */ /* 0x000f640008000c00 */
        /* <DEDUP_REMOVED lines=29> */
[----:B------:R-:W-:Y:S01]  /*90b0*/  FFMA R14, R14, UR15, R27 ;  /* 0x0000000f0e0e7c23 */ /* 0x000fe2000800001b */
        /* <DEDUP_REMOVED lines=22> */
[----:B------:R-:W-:Y:S02]  /*9220*/  FFMA R24, R13, UR9, R24 ;  /* 0x000000090d187c23 */ /* 0x000fe40008000018 */
[----:B------:R-:W1:Y:S01]  /*9230*/  LDC R13, c[0x0][0x398] ;  /* 0x0000e600ff0d7b82 */ /* 0x000e620000000800 */
        /* <DEDUP_REMOVED lines=9> */
[----:B------:R-:W-:Y:S02]  /*92d0*/  FFMA R29, R0, UR11, R29 ;  /* 0x0000000b001d7c23 */ /* 0x000fe4000800001d */
[----:B------:R-:W3:Y:S01]  /*92e0*/  LDC R0, c[0x0][0x398] ;  /* 0x0000e600ff007b82 */ /* 0x000ee20000000800 */
[----:B------:R-:W5:Y:S01]  /*92f0*/  LDS R12, [R5+0x1478] ;  /* 0x00147800050c7984 */ /* 0x000f620000000800 */
[----:B------:R-:W-:Y:S02]  /*9300*/  FFMA R10, R4, UR13, R10 ;  /* 0x0000000d040a7c23 */ /* 0x000fe4000800000a */
[----:B-1----:R-:W1:Y:S01]  /*9310*/  MUFU.RCP R4, R13 ;  /* 0x0000000d00047308 */ /* 0x002e620000001000 */
[----:B------:R-:W5:Y:S01]  /*9320*/  LDS R25, [R5+0x14b8] ;  /* 0x0014b80005197984 */ /* 0x000f620000000800 */
[----:B------:R-:W-:-:S03]  /*9330*/  FFMA R29, R22, UR12, R29 ;  /* 0x0000000c161d7c23 */ /* 0x000fc6000800001d */
[----:B------:R-:W5:Y:S01]  /*9340*/  LDS R24, [R5+0x14f8] ;  /* 0x0014f80005187984 */ /* 0x000f620000000800 */
[----:B------:R-:W-:-:S03]  /*9350*/  FFMA R2, R21, UR12, R2 ;  /* 0x0000000c15027c23 */ /* 0x000fc60008000002 */
[----:B------:R-:W5:Y:S01]  /*9360*/  LDS R23, [R5+0x147c] ;  /* 0x00147c0005177984 */ /* 0x000f620000000800 */
[----:B--2---:R-:W-:-:S03]  /*9370*/  FFMA R21, R20, UR14, R10 ;  /* 0x0000000e14157c23 */ /* 0x004fc6000800000a */
[----:B------:R-:W2:Y:S01]  /*9380*/  LDS R26, [R5+0x14bc] ;  /* 0x0014bc00051a7984 */ /* 0x000ea20000000800 */
[----:B0-----:R-:W-:-:S03]  /*9390*/  FFMA R29, R18, UR13, R29 ;  /* 0x0000000d121d7c23 */ /* 0x001fc6000800001d */
[----:B------:R-:W0:Y:S01]  /*93a0*/  LDS R27, [R5+0x14fc] ;  /* 0x0014fc00051b7984 */ /* 0x000e220000000800 */
[----:B------:R-:W-:-:S03]  /*93b0*/  FFMA R18, R17, UR13, R2 ;  /* 0x0000000d11127c23 */ /* 0x000fc60008000002 */
[----:B------:R1:W0:Y:S01]  /*93c0*/  LDS R3, [R5+0x1500] ;  /* 0x0015000005037984 */ /* 0x0002220000000800 */
[----:B---3--:R-:W-:Y:S02]  /*93d0*/  FFMA R14, R14, UR11, R11 ;  /* 0x0000000b0e0e7c23 */ /* 0x008fe4000800000b */
[----:B------:R-:W3:Y:S01]  /*93e0*/  LDC.64 R10, c[0x0][0x380] ;  /* 0x0000e000ff0a7b82 */ /* 0x000ee20000000a00 */
[----:B----4-:R-:W-:-:S04]  /*93f0*/  FFMA R2, R16, UR15, R21 ;  /* 0x0000000f10027c23 */ /* 0x010fc80008000015 */
[----:B------:R-:W-:Y:S01]  /*9400*/  FFMA R2, R7, UR4, R2 ;  /* 0x0000000407027c23 */ /* 0x000fe20008000002 */
[----:B------:R-:W-:Y:S01]  /*9410*/  FFMA R14, R15, UR12, R14 ;  /* 0x0000000c0f0e7c23 */ /* 0x000fe2000800000e */
[C---:B-1----:R-:W-:Y:S02]  /*9420*/  FFMA R5, R4.reuse, -R13, 1 ;  /* 0x3f80000004057423 */ /* 0x042fe4000000080d */
[----:B------:R-:W1:Y:S01]  /*9430*/  FCHK P0, R2, R13 ;  /* 0x0000000d02007302 */ /* 0x000e620000000000 */
[----:B-----5:R-:W-:Y:S01]  /*9440*/  FFMA R9, R9, UR13, R14 ;  /* 0x0000000d09097c23 */ /* 0x020fe2000800000e */
[----:B------:R-:W-:Y:S01]  /*9450*/  FFMA R7, R4, R5, R4 ;  /* 0x0000000504077223 */ /* 0x000fe20000000004 */
[----:B------:R-:W-:-:S03]  /*9460*/  FFMA R12, R12, UR14, R29 ;  /* 0x0000000e0c0c7c23 */ /* 0x000fc6000800001d */
[----:B------:R-:W-:Y:S01]  /*9470*/  FFMA R14, R2, R7, RZ ;  /* 0x00000007020e7223 */ /* 0x000fe200000000ff */
[----:B------:R-:W-:Y:S01]  /*9480*/  FFMA R25, R25, UR14, R18 ;  /* 0x0000000e19197c23 */ /* 0x000fe20008000012 */
[----:B------:R-:W-:Y:S02]  /*9490*/  FFMA R24, R24, UR14, R9 ;  /* 0x0000000e18187c23 */ /* 0x000fe40008000009 */
[----:B------:R-:W-:Y:S01]  /*94a0*/  FFMA R9, R14, -R13, R2 ;  /* 0x8000000d0e097223 */ /* 0x000fe20000000002 */
[----:B------:R-:W-:-:S03]  /*94b0*/  FFMA R12, R23, UR15, R12 ;  /* 0x0000000f170c7c23 */ /* 0x000fc6000800000c */
[----:B------:R-:W-:Y:S01]  /*94c0*/  FFMA R9, R7, R9, R14 ;  /* 0x0000000907097223 */ /* 0x000fe2000000000e */
[----:B---3--:R-:W-:-:S04]  /*94d0*/  IMAD.WIDE.U32 R6, R6, 0x4, R10 ;  /* 0x0000000406067825 */ /* 0x008fc800078e000a */
[----:B--2---:R-:W-:Y:S01]  /*94e0*/  FFMA R25, R26, UR15, R25 ;  /* 0x0000000f1a197c23 */ /* 0x004fe20008000019 */
[----:B------:R-:W-:Y:S01]  /*94f0*/  FFMA R5, R19, UR4, R12 ;  /* 0x0000000413057c23 */ /* 0x000fe2000800000c */
[----:B0-----:R-:W-:Y:S02]  /*9500*/  FFMA R24, R27, UR15, R24 ;  /* 0x0000000f1b187c23 */ /* 0x001fe40008000018 */
[----:B------:R-:W-:Y:S02]  /*9510*/  FFMA R4, R8, UR4, R25 ;  /* 0x0000000408047c23 */ /* 0x000fe40008000019 */
[----:B------:R-:W-:Y:S01]  /*9520*/  FFMA R3, R3, UR4, R24 ;  /* 0x0000000403037c23 */ /* 0x000fe20008000018 */
[----:B-1----:R-:W-:Y:S06]  /*9530*/  @!P0 BRA `(.L_x_1) ;  /* 0x00000000000c8947 */ /* 0x002fec0003800000 */
[----:B------:R-:W-:-:S07]  /*9540*/  MOV R8, 0x9560 ;  /* 0x0000956000087802 */ /* 0x000fce0000000f00 */
[----:B------:R-:W-:Y:S05]  /*9550*/  CALL.REL.NOINC `($__internal_0_$__cuda_sm3x_div_rn_noftz_f32_slowpath) ;  /* 0x0000000000d07944 */ /* 0x000fea0003c00000 */
[----:B------:R-:W-:-:S07]  /*9560*/  MOV R9, R2 ;  /* 0x0000000200097202 */ /* 0x000fce0000000f00 */
.L_x_1:
[----:B------:R-:W-:Y:S05]  /*9570*/  BSYNC.RECONVERGENT B0 ;  /* 0x0000000000007941 */ /* 0x000fea0003800200 */
.L_x_0:
[----:B------:R-:W0:Y:S01]  /*9580*/  LDC R8, c[0x0][0x398] ;  /* 0x0000e600ff087b82 */ /* 0x000e220000000800 */
[----:B------:R1:W-:Y:S01]  /*9590*/  STG.E desc[UR6][R6.64], R9 ;  /* 0x0000000906007986 */ /* 0x0003e2000c101906 */
[----:B------:R-:W-:Y:S01]  /*95a0*/  BSSY.RECONVERGENT B0, `(.L_x_2) ;  /* 0x000000d000007945 */ /* 0x000fe20003800200 */
[----:B0-----:R-:W0:Y:S08]  /*95b0*/  MUFU.RCP R11, R8 ;  /* 0x00000008000b7308 */ /* 0x001e300000001000 */
[----:B------:R-:W2:Y:S01]  /*95c0*/  FCHK P0, R5, R8 ;  /* 0x0000000805007302 */ /* 0x000ea20000000000 */
[----:B0-----:R-:W-:-:S04]  /*95d0*/  FFMA R2, R11, -R8, 1 ;  /* 0x3f8000000b027423 */ /* 0x001fc80000000808 */
[----:B------:R-:W-:-:S04]  /*95e0*/  FFMA R13, R11, R2, R11 ;  /* 0x000000020b0d7223 */ /* 0x000fc8000000000b */
[----:B------:R-:W-:-:S04]  /*95f0*/  FFMA R2, R5, R13, RZ ;  /* 0x0000000d05027223 */ /* 0x000fc800000000ff */
[----:B------:R-:W-:-:S04]  /*9600*/  FFMA R11, R2, -R8, R5 ;  /* 0x80000008020b7223 */ /* 0x000fc80000000005 */
[----:B------:R-:W-:Y:S01]  /*9610*/  FFMA R11, R13, R11, R2 ;  /* 0x0000000b0d0b7223 */ /* 0x000fe20000000002 */
[----:B-12---:R-:W-:Y:S06]  /*9620*/  @!P0 BRA `(.L_x_3) ;  /* 0x0000000000108947 */ /* 0x006fec0003800000 */
[----:B------:R-:W-:Y:S02]  /*9630*/  MOV R2, R5 ;  /* 0x0000000500027202 */ /* 0x000fe40000000f00 */
[----:B------:R-:W-:-:S07]  /*9640*/  MOV R8, 0x9660 ;  /* 0x0000966000087802 */ /* 0x000fce0000000f00 */
[----:B------:R-:W-:Y:S05]  /*9650*/  CALL.REL.NOINC `($__internal_0_$__cuda_sm3x_div_rn_noftz_f32_slowpath) ;  /* 0x0000000000907944 */ /* 0x000fea0003c00000 */
[----:B------:R-:W-:-:S07]  /*9660*/  MOV R11, R2 ;  /* 0x00000002000b7202 */ /* 0x000fce0000000f00 */
.L_x_3:
[----:B------:R-:W-:Y:S05]  /*9670*/  BSYNC.RECONVERGENT B0 ;  /* 0x0000000000007941 */ /* 0x000fea0003800200 */
.L_x_2:
        /* <DEDUP_REMOVED lines=15> */
.L_x_5:
[----:B------:R-:W-:Y:S05]  /*9770*/  BSYNC.RECONVERGENT B0 ;  /* 0x0000000000007941 */ /* 0x000fea0003800200 */
.L_x_4:
        /* <DEDUP_REMOVED lines=15> */
.L_x_7:
[----:B------:R-:W-:Y:S05]  /*9870*/  BSYNC.RECONVERGENT B0 ;  /* 0x0000000000007941 */ /* 0x000fea0003800200 */
.L_x_6:
[----:B------:R-:W-:Y:S01]  /*9880*/  STG.E desc[UR6][R6.64+0xc0], R9 ;  /* 0x0000c00906007986 */ /* 0x000fe2000c101906 */
[----:B------:R-:W-:Y:S05]  /*9890*/  EXIT ;  /* 0x000000000000794d */ /* 0x000fea0003800000 */
        .weak           $__internal_0_$__cuda_sm3x_div_rn_noftz_f32_slowpath
        .type           $__internal_0_$__cuda_sm3x_div_rn_noftz_f32_slowpath,@function
        .size           $__internal_0_$__cuda_sm3x_div_rn_noftz_f32_slowpath,(.L_x_34 - $__internal_0_$__cuda_sm3x_div_rn_noftz_f32_slowpath)
$__internal_0_$__cuda_sm3x_div_rn_noftz_f32_slowpath:
[----:B------:R-:W-:Y:S01]  /*98a0*/  SHF.R.U32.HI R10, RZ, 0x17, R0 ;  /* 0x00000017ff0a7819 */ /* 0x000fe20000011600 */
[----:B------:R-:W-:Y:S01]  /*98b0*/  BSSY.RECONVERGENT B1, `(.L_x_8) ;  /* 0x0000063000017945 */ /* 0x000fe20003800200 */
[----:B------:R-:W-:Y:S02]  /*98c0*/  SHF.R.U32.HI R9, RZ, 0x17, R2 ;  /* 0x00000017ff097819 */ /* 0x000fe40000011602 */
[----:B------:R-:W-:Y:S02]  /*98d0*/  LOP3.LUT R10, R10, 0xff, RZ, 0xc0, !PT ;  /* 0x000000ff0a0a7812 */ /* 0x000fe400078ec0ff */
[----:B------:R-:W-:Y:S02]  /*98e0*/  LOP3.LUT R14, R9, 0xff, RZ, 0xc0, !PT ;  /* 0x000000ff090e7812 */ /* 0x000fe400078ec0ff */
[----:B------:R-:W-:Y:S02]  /*98f0*/  IADD3 R12, PT, PT, R10, -0x1, RZ ;  /* 0xffffffff0a0c7810 */ /* 0x000fe40007ffe0ff */
[----:B------:R-:W-:-:S02]  /*9900*/  IADD3 R13, PT, PT, R14, -0x1, RZ ;  /* 0xffffffff0e0d7810 */ /* 0x000fc40007ffe0ff */
[----:B------:R-:W-:Y:S02]  /*9910*/  ISETP.GT.U32.AND P0, PT, R12, 0xfd, PT ;  /* 0x000000fd0c00780c */ /* 0x000fe40003f04070 */
[----:B------:R-:W-:Y:S02]  /*9920*/  MOV R11, R0 ;  /* 0x00000000000b7202 */ /* 0x000fe40000000f00 */
[----:B------:R-:W-:-:S13]  /*9930*/  ISETP.GT.U32.OR P0, PT, R13, 0xfd, P0 ;  /* 0x000000fd0d00780c */ /* 0x000fda0000704470 */
[----:B------:R-:W-:Y:S01]  /*9940*/  @!P0 MOV R9, RZ ;  /* 0x000000ff00098202 */ /* 0x000fe20000000f00 */
[----:B------:R-:W-:Y:S06]  /*9950*/  @!P0 BRA `(.L_x_9) ;  /* 0x00000000005c8947 */ /* 0x000fec0003800000 */
[----:B------:R-:W-:Y:S02]  /*9960*/  FSETP.GTU.FTZ.AND P0, PT, |R2|, +INF , PT ;  /* 0x7f8000000200780b */ /* 0x000fe40003f1c200 */
[----:B------:R-:W-:-:S04]  /*9970*/  FSETP.GTU.FTZ.AND P1, PT, |R0|, +INF , PT ;  /* 0x7f8000000000780b */ /* 0x000fc80003f3c200 */
[----:B------:R-:W-:-:S13]  /*9980*/  PLOP3.LUT P0, PT, P0, P1, PT, 0xf8, 0x8f ;  /* 0x00000000008f781c */ /* 0x000fda0000703f70 */
[----:B------:R-:W-:Y:S05]  /*9990*/  @P0 BRA `(.L_x_10) ;  /* 0x00000004004c0947 */ /* 0x000fea0003800000 */
[----:B------:R-:W-:-:S13]  /*99a0*/  LOP3.LUT P0, RZ, R11, 0x7fffffff, R2, 0xc8, !PT ;  /* 0x7fffffff0bff7812 */ /* 0x000fda000780c802 */
[----:B------:R-:W-:Y:S05]  /*99b0*/  @!P0 BRA `(.L_x_11) ;  /* 0x00000004003c8947 */ /* 0x000fea0003800000 */
[----:B------:R-:W-:Y:S02]  /*99c0*/  FSETP.NEU.FTZ.AND P2, PT, |R2|, +INF , PT ;  /* 0x7f8000000200780b */ /* 0x000fe40003f5d200 */
[----:B------:R-:W-:Y:S02]  /*99d0*/  FSETP.NEU.FTZ.AND P1, PT, |R0|, +INF , PT ;  /* 0x7f8000000000780b */ /* 0x000fe40003f3d200 */
[----:B------:R-:W-:-:S11]  /*99e0*/  FSETP.NEU.FTZ.AND P0, PT, |R2|, +INF , PT ;  /* 0x7f8000000200780b */ /* 0x000fd60003f1d200 */
[----:B------:R-:W-:Y:S05]  /*99f0*/  @!P1 BRA !P2, `(.L_x_11) ;  /* 0x00000004002c9947 */ /* 0x000fea0005000000 */
[----:B------:R-:W-:-:S04]  /*9a00*/  LOP3.LUT P2, RZ, R2, 0x7fffffff, RZ, 0xc0, !PT ;  /* 0x7fffffff02ff7812 */ /* 0x000fc8000784c0ff */
[----:B------:R-:W-:-:S13]  /*9a10*/  PLOP3.LUT P1, PT, P1, P2, PT, 0x2f, 0xf2 ;  /* 0x0000000000f2781c */ /* 0x000fda0000f24577 */
[----:B------:R-:W-:Y:S05]  /*9a20*/  @P1 BRA `(.L_x_12) ;  /* 0x0000000400181947 */ /* 0x000fea0003800000 */
[----:B------:R-:W-:-:S04]  /*9a30*/  LOP3.LUT P1, RZ, R11, 0x7fffffff, RZ, 0xc0, !PT ;  /* 0x7fffffff0bff7812 */ /* 0x000fc8000782c0ff */
[----:B------:R-:W-:-:S13]  /*9a40*/  PLOP3.LUT P0, PT, P0, P1, PT, 0x2f, 0xf2 ;  /* 0x0000000000f2781c */ /* 0x000fda0000702577 */
[----:B------:R-:W-:Y:S05]  /*9a50*/  @P0 BRA `(.L_x_13) ;  /* 0x0000000400000947 */ /* 0x000fea0003800000 */
[----:B------:R-:W-:Y:S02]  /*9a60*/  ISETP.GE.AND P0, PT, R13, RZ, PT ;  /* 0x000000ff0d00720c */ /* 0x000fe40003f06270 */
[----:B------:R-:W-:-:S11]  /*9a70*/  ISETP.GE.AND P1, PT, R12, RZ, PT ;  /* 0x000000ff0c00720c */ /* 0x000fd60003f26270 */
[----:B------:R-:W-:Y:S01]  /*9a80*/  @P0 MOV R9, RZ ;  /* 0x000000ff00090202 */ /* 0x000fe20000000f00 */
[----:B------:R-:W-:Y:S01]  /*9a90*/  @!P0 FFMA R2, R2, 1.84467440737095516160e+19, RZ ;  /* 0x5f80000002028823 */ /* 0x000fe200000000ff */
[----:B------:R-:W-:Y:S01]  /*9aa0*/  @!P0 MOV R9, 0xffffffc0 ;  /* 0xffffffc000098802 */ /* 0x000fe20000000f00 */
[----:B------:R-:W-:-:S03]  /*9ab0*/  @!P1 FFMA R11, R0, 1.84467440737095516160e+19, RZ ;  /* 0x5f800000000b9823 */ /* 0x000fc600000000ff */
[----:B------:R-:W-:-:S07]  /*9ac0*/  @!P1 IADD3 R9, PT, PT, R9, 0x40, RZ ;  /* 0x0000004009099810 */ /* 0x000fce0007ffe0ff */
.L_x_9:
[----:B------:R-:W-:Y:S01]  /*9ad0*/  LEA R12, R10, 0xc0800000, 0x17 ;  /* 0xc08000000a0c7811 */ /* 0x000fe200078eb8ff */
[----:B------:R-:W-:Y:S03]  /*9ae0*/  BSSY.RECONVERGENT B2, `(.L_x_14) ;  /* 0x0000036000027945 */ /* 0x000fe60003800200 */
[----:B------:R-:W-:Y:S02]  /*9af0*/  IADD3 R12, PT, PT, -R12, R11, RZ ;  /* 0x0000000b0c0c7210 */ /* 0x000fe40007ffe1ff */
[----:B------:R-:W-:Y:S02]  /*9b00*/  IADD3 R11, PT, PT, R14, -0x7f, RZ ;  /* 0xffffff810e0b7810 */ /* 0x000fe40007ffe0ff */
[----:B------:R0:W1:Y:S01]  /*9b10*/  MUFU.RCP R13, R12 ;  /* 0x0000000c000d7308 */ /* 0x0000620000001000 */
[----:B------:R-:W-:Y:S02]  /*9b20*/  FADD.FTZ R15, -R12, -RZ ;  /* 0x800000ff0c0f7221 */ /* 0x000fe40000010100 */
[C---:B------:R-:W-:Y:S01]  /*9b30*/  IMAD R2, R11.reuse, -0x800000, R2 ;  /* 0xff8000000b027824 */ /* 0x040fe200078e0202 */
[----:B0-----:R-:W-:-:S04]  /*9b40*/  IADD3 R12, PT, PT, R11, 0x7f, -R10 ;  /* 0x0000007f0b0c7810 */ /* 0x001fc80007ffe80a */
[----:B------:R-:W-:Y:S01]  /*9b50*/  IADD3 R9, PT, PT, R12, R9, RZ ;  /* 0x000000090c097210 */ /* 0x000fe20007ffe0ff */
[----:B-1----:R-:W-:-:S04]  /*9b60*/  FFMA R14, R13, R15, 1 ;  /* 0x3f8000000d0e7423 */ /* 0x002fc8000000000f */
[----:B------:R-:W-:-:S04]  /*9b70*/  FFMA R16, R13, R14, R13 ;  /* 0x0000000e0d107223 */ /* 0x000fc8000000000d */
[----:B------:R-:W-:-:S04]  /*9b80*/  FFMA R13, R2, R16, RZ ;  /* 0x00000010020d7223 */ /* 0x000fc800000000ff */
[----:B------:R-:W-:-:S04]  /*9b90*/  FFMA R14, R15, R13, R2 ;  /* 0x0000000d0f0e7223 */ /* 0x000fc80000000002 */
[----:B------:R-:W-:-:S04]  /*9ba0*/  FFMA R13, R16, R14, R13 ;  /* 0x0000000e100d7223 */ /* 0x000fc8000000000d */
[----:B------:R-:W-:-:S04]  /*9bb0*/  FFMA R14, R15, R13, R2 ;  /* 0x0000000d0f0e7223 */ /* 0x000fc80000000002 */
[----:B------:R-:W-:-:S05]  /*9bc0*/  FFMA R2, R16, R14, R13 ;  /* 0x0000000e10027223 */ /* 0x000fca000000000d */
[----:B------:R-:W-:-:S04]  /*9bd0*/  SHF.R.U32.HI R10, RZ, 0x17, R2 ;  /* 0x00000017ff0a7819 */ /* 0x000fc80000011602 */
[----:B------:R-:W-:-:S04]  /*9be0*/  LOP3.LUT R10, R10, 0xff, RZ, 0xc0, !PT ;  /* 0x000000ff0a0a7812 */ /* 0x000fc800078ec0ff */
[----:B------:R-:W-:-:S04]  /*9bf0*/  IADD3 R15, PT, PT, R10, R9, RZ ;  /* 0x000000090a0f7210 */ /* 0x000fc80007ffe0ff */
[----:B------:R-:W-:-:S04]  /*9c00*/  IADD3 R10, PT, PT, R15, -0x1, RZ ;  /* 0xffffffff0f0a7810 */ /* 0x000fc80007ffe0ff */
[----:B------:R-:W-:-:S13]  /*9c10*/  ISETP.GE.U32.AND P0, PT, R10, 0xfe, PT ;  /* 0x000000fe0a00780c */ /* 0x000fda0003f06070 */
[----:B------:R-:W-:Y:S05]  /*9c20*/  @!P0 BRA `(.L_x_15) ;  /* 0x0000000000808947 */ /* 0x000fea0003800000 */
[----:B------:R-:W-:-:S13]  /*9c30*/  ISETP.GT.AND P0, PT, R15, 0xfe, PT ;  /* 0x000000fe0f00780c */ /* 0x000fda0003f04270 */
[----:B------:R-:W-:Y:S05]  /*9c40*/  @P0 BRA `(.L_x_16) ;  /* 0x00000000006c0947 */ /* 0x000fea0003800000 */
[----:B------:R-:W-:-:S13]  /*9c50*/  ISETP.GE.AND P0, PT, R15, 0x1, PT ;  /* 0x000000010f00780c */ /* 0x000fda0003f06270 */
[----:B------:R-:W-:Y:S05]  /*9c60*/  @P0 BRA `(.L_x_17) ;  /* 0x0000000000740947 */ /* 0x000fea0003800000 */
[----:B------:R-:W-:Y:S02]  /*9c70*/  ISETP.GE.AND P0, PT, R15, -0x18, PT ;  /* 0xffffffe80f00780c */ /* 0x000fe40003f06270 */
[----:B------:R-:W-:-:S11]  /*9c80*/  LOP3.LUT R2, R2, 0x80000000, RZ, 0xc0, !PT ;  /* 0x8000000002027812 */ /* 0x000fd600078ec0ff */
[----:B------:R-:W-:Y:S05]  /*9c90*/  @!P0 BRA `(.L_x_17) ;  /* 0x0000000000688947 */ /* 0x000fea0003800000 */
[CCC-:B------:R-:W-:Y:S01]  /*9ca0*/  FFMA.RZ R9, R16.reuse, R14.reuse, R13.reuse ;  /* 0x0000000e10097223 */ /* 0x1c0fe2000000c00d */
[C---:B------:R-:W-:Y:S01]  /*9cb0*/  IADD3 R12, PT, PT, R15.reuse, 0x20, RZ ;  /* 0x000000200f0c7810 */ /* 0x040fe20007ffe0ff */
[CCC-:B------:R-:W-:Y:S01]  /*9cc0*/  FFMA.RM R10, R16.reuse, R14.reuse, R13.reuse ;  /* 0x0000000e100a7223 */ /* 0x1c0fe2000000400d */
[----:B------:R-:W-:Y:S02]  /*9cd0*/  ISETP.NE.AND P2, PT, R15, RZ, PT ;  /* 0x000000ff0f00720c */ /* 0x000fe40003f45270 */
[----:B------:R-:W-:Y:S01]  /*9ce0*/  LOP3.LUT R11, R9, 0x7fffff, RZ, 0xc0, !PT ;  /* 0x007fffff090b7812 */ /* 0x000fe200078ec0ff */
[----:B------:R-:W-:Y:S01]  /*9cf0*/  FFMA.RP R9, R16, R14, R13 ;  /* 0x0000000e10097223 */ /* 0x000fe2000000800d */
[----:B------:R-:W-:Y:S02]  /*9d00*/  ISETP.NE.AND P1, PT, R15, RZ, PT ;  /* 0x000000ff0f00720c */ /* 0x000fe40003f25270 */
[----:B------:R-:W-:Y:S02]  /*9d10*/  LOP3.LUT R11, R11, 0x800000, RZ, 0xfc, !PT ;  /* 0x008000000b0b7812 */ /* 0x000fe400078efcff */
[----:B------:R-:W-:-:S02]  /*9d20*/  IADD3 R13, PT, PT, -R15, RZ, RZ ;  /* 0x000000ff0f0d7210 */ /* 0x000fc40007ffe1ff */
[----:B------:R-:W-:Y:S02]  /*9d30*/  SHF.L.U32 R12, R11, R12, RZ ;  /* 0x0000000c0b0c7219 */ /* 0x000fe400000006ff */
[----:B------:R-:W-:Y:S02]  /*9d40*/  FSETP.NEU.FTZ.AND P0, PT, R9, R10, PT ;  /* 0x0000000a0900720b */ /* 0x000fe40003f1d000 */
[----:B------:R-:W-:Y:S02]  /*9d50*/  SEL R10, R13, RZ, P2 ;  /* 0x000000ff0d0a7207 */ /* 0x000fe40001000000 */
[----:B------:R-:W-:Y:S02]  /*9d60*/  ISETP.NE.AND P1, PT, R12, RZ, P1 ;  /* 0x000000ff0c00720c */ /* 0x000fe40000f25270 */
[----:B------:R-:W-:Y:S02]  /*9d70*/  SHF.R.U32.HI R10, RZ, R10, R11 ;  /* 0x0000000aff0a7219 */ /* 0x000fe4000001160b */
[----:B------:R-:W-:-:S02]  /*9d80*/  PLOP3.LUT P0, PT, P0, P1, PT, 0xf8, 0x8f ;  /* 0x00000000008f781c */ /* 0x000fc40000703f70 */
[----:B------:R-:W-:Y:S02]  /*9d90*/  SHF.R.U32.HI R12, RZ, 0x1, R10 ;  /* 0x00000001ff0c7819 */ /* 0x000fe4000001160a */
[----:B------:R-:W-:-:S04]  /*9da0*/  SEL R9, RZ, 0x1, !P0 ;  /* 0x00000001ff097807 */ /* 0x000fc80004000000 */
[----:B------:R-:W-:-:S04]  /*9db0*/  LOP3.LUT R9, R9, 0x1, R12, 0xf8, !PT ;  /* 0x0000000109097812 */ /* 0x000fc800078ef80c */
[----:B------:R-:W-:-:S04]  /*9dc0*/  LOP3.LUT R9, R9, R10, RZ, 0xc0, !PT ;  /* 0x0000000a09097212 */ /* 0x000fc800078ec0ff */
[----:B------:R-:W-:-:S04]  /*9dd0*/  IADD3 R9, PT, PT, R12, R9, RZ ;  /* 0x000000090c097210 */ /* 0x000fc80007ffe0ff */
[----:B------:R-:W-:Y:S01]  /*9de0*/  LOP3.LUT R2, R9, R2, RZ, 0xfc, !PT ;  /* 0x0000000209027212 */ /* 0x000fe200078efcff */
[----:B------:R-:W-:Y:S06]  /*9df0*/  BRA `(.L_x_17) ;  /* 0x0000000000107947 */ /* 0x000fec0003800000 */
.L_x_16:
[----:B------:R-:W-:-:S04]  /*9e00*/  LOP3.LUT R2, R2, 0x80000000, RZ, 0xc0, !PT ;  /* 0x8000000002027812 */ /* 0x000fc800078ec0ff */
[----:B------:R-:W-:Y:S01]  /*9e10*/  LOP3.LUT R2, R2, 0x7f800000, RZ, 0xfc, !PT ;  /* 0x7f80000002027812 */ /* 0x000fe200078efcff */
[----:B------:R-:W-:Y:S06]  /*9e20*/  BRA `(.L_x_17) ;  /* 0x0000000000047947 */ /* 0x000fec0003800000 */
.L_x_15:
[----:B------:R-:W-:-:S07]  /*9e30*/  LEA R2, R9, R2, 0x17 ;  /* 0x0000000209027211 */ /* 0x000fce00078eb8ff */
.L_x_17:
[----:B------:R-:W-:Y:S05]  /*9e40*/  BSYNC.RECONVERGENT B2 ;  /* 0x0000000000027941 */ /* 0x000fea0003800200 */
.L_x_14:
[----:B------:R-:W-:Y:S05]  /*9e50*/  BRA `(.L_x_18) ;  /* 0x0000000000207947 */ /* 0x000fea0003800000 */
.L_x_13:
[----:B------:R-:W-:-:S04]  /*9e60*/  LOP3.LUT R2, R11, 0x80000000, R2, 0x48, !PT ;  /* 0x800000000b027812 */ /* 0x000fc800078e4802 */
[----:B------:R-:W-:Y:S01]  /*9e70*/  LOP3.LUT R2, R2, 0x7f800000, RZ, 0xfc, !PT ;  /* 0x7f80000002027812 */ /* 0x000fe200078efcff */
[----:B------:R-:W-:Y:S06]  /*9e80*/  BRA `(.L_x_18) ;  /* 0x0000000000147947 */ /* 0x000fec0003800000 */
.L_x_12:
[----:B------:R-:W-:Y:S01]  /*9e90*/  LOP3.LUT R2, R11, 0x80000000, R2, 0x48, !PT ;  /* 0x800000000b027812 */ /* 0x000fe200078e4802 */
[----:B------:R-:W-:Y:S06]  /*9ea0*/  BRA `(.L_x_18) ;  /* 0x00000000000c7947 */ /* 0x000fec0003800000 */
.L_x_11:
[----:B------:R-:W0:Y:S01]  /*9eb0*/  MUFU.RSQ R2, -QNAN ;  /* 0xffc0000000027908 */ /* 0x000e220000001400 */
[----:B------:R-:W-:Y:S05]  /*9ec0*/  BRA `(.L_x_18) ;  /* 0x0000000000047947 */ /* 0x000fea0003800000 */
.L_x_10:
[----:B------:R-:W-:-:S07]  /*9ed0*/  FADD.FTZ R2, R2, R0 ;  /* 0x0000000002027221 */ /* 0x000fce0000010000 */
.L_x_18:
[----:B------:R-:W-:Y:S05]  /*9ee0*/  BSYNC.RECONVERGENT B1 ;  /* 0x0000000000017941 */ /* 0x000fea0003800200 */
.L_x_8:
[----:B------:R-:W-:-:S04]  /*9ef0*/  HFMA2 R9, -RZ, RZ, 0, 0 ;  /* 0x00000000ff097431 */ /* 0x000fc800000001ff */
[----:B0-----:R-:W-:Y:S05]  /*9f00*/  RET.REL.NODEC R8 `(convolvution2d_kernel) ;  /* 0xffffff60083c7950 */ /* 0x001fea0003c3ffff */
.L_x_19:
[----:B------:R-:W-:-:S00]  /*9f10*/  BRA `(.L_x_19) ;  /* 0xfffffffc00fc7947 */ /* 0x000fc0000383ffff */
[----:B------:R-:W-:-:S00]  /*9f20*/  NOP ;  /* 0x0000000000007918 */ /* 0x000fc00000000000 */
        /* <DEDUP_REMOVED lines=13> */
.L_x_34:


//--------------------- .text.convolvution2d_kernel_naive --------------------------
	.section	.text.convolvution2d_kernel_naive,"ax",@progbits
	.align	128
        .global         convolvution2d_kernel_naive
        .type           convolvution2d_kernel_naive,@function
        .size           convolvution2d_kernel_naive,(.L_x_35 - convolvution2d_kernel_naive)
        .other          convolvution2d_kernel_naive,@"STO_CUDA_ENTRY STV_DEFAULT"
convolvution2d_kernel_naive:
.text.convolvution2d_kernel_naive:
[----:B------:R-:W-:Y:S01]  /*0000*/  LDC R1, c[0x0][0x37c] ;  /* 0x0000df00ff017b82 */ /* 0x000fe20000000800 */
[----:B------:R-:W0:Y:S01]  /*0010*/  S2R R8, SR_CTAID.Y ;  /* 0x0000000000087919 */ /* 0x000e220000002600 */
[----:B------:R-:W0:Y:S01]  /*0020*/  S2R R3, SR_TID.Y ;  /* 0x0000000000037919 */ /* 0x000e220000002200 */
[----:B------:R-:W1:Y:S01]  /*0030*/  S2R R21, SR_CTAID.X ;  /* 0x0000000000157919 */ /* 0x000e620000002500 */
[----:B------:R-:W1:Y:S01]  /*0040*/  S2R R0, SR_TID.X ;  /* 0x0000000000007919 */ /* 0x000e620000002100 */
[----:B0-----:R-:W-:Y:S02]  /*0050*/  LEA R8, R8, R3, 0x4 ;  /* 0x0000000308087211 */ /* 0x001fe400078e20ff */
[----:B-1----:R-:W-:-:S05]  /*0060*/  LEA R9, R21, R0, 0x4 ;  /* 0x0000000015097211 */ /* 0x002fca00078e20ff */
[----:B------:R-:W-:-:S05]  /*0070*/  IMAD R2, R9, R8, RZ ;  /* 0x0000000809027224 */ /* 0x000fca00078e02ff */
[----:B------:R-:W-:-:S13]  /*0080*/  ISETP.GT.AND P0, PT, R2, 0x23fffff, PT ;  /* 0x023fffff0200780c */ /* 0x000fda0003f04270 */
[----:B------:R-:W-:Y:S05]  /*0090*/  @P0 EXIT ;  /* 0x000000000000094d */ /* 0x000fea0003800000 */
[----:B------:R-:W0:Y:S01]  /*00a0*/  LDCU UR6, c[0x0][0x390] ;  /* 0x00007200ff0677ac */ /* 0x000e220008000800 */
[----:B------:R-:W1:Y:S01]  /*00b0*/  LDC.64 R2, c[0x0][0x388] ;  /* 0x0000e200ff027b82 */ /* 0x000e620000000a00 */
[----:B------:R-:W2:Y:S01]  /*00c0*/  LDCU.64 UR4, c[0x0][0x358] ;  /* 0x00006b00ff0477ac */ /* 0x000ea20008000a00 */
[----:B------:R-:W3:Y:S01]  /*00d0*/  LDCU.128 UR8, c[0x3][URZ] ;  /* 0x00c00000ff0877ac */ /* 0x000ee20008000c00 */
[----:B------:R-:W4:Y:S01]  /*00e0*/  LDCU.128 UR12, c[0x3][0x10] ;  /* 0x00c00200ff0c77ac */ /* 0x000f220008000c00 */
[----:B0-----:R-:W-:-:S05]  /*00f0*/  IMAD R0, R8, UR6, R0 ;  /* 0x0000000608007c24 */ /* 0x001fca000f8e0200 */
[----:B------:R-:W-:-:S05]  /*0100*/  LEA R21, R21, R0, 0x4 ;  /* 0x0000000015157211 */ /* 0x000fca00078e20ff */
[----:B-1----:R-:W-:-:S05]  /*0110*/  IMAD.WIDE R6, R21, 0x4, R2 ;  /* 0x0000000415067825 */ /* 0x002fca00078e0202 */
[----:B--2---:R-:W3:Y:S04]  /*0120*/  LDG.E R0, desc[UR4][R6.64] ;  /* 0x0000000406007981 */ /* 0x004ee8000c1e1900 */
[----:B------:R-:W2:Y:S04]  /*0130*/  LDG.E R23, desc[UR4][R6.64+0x4] ;  /* 0x0000040406177981 */ /* 0x000ea8000c1e1900 */
[----:B------:R-:W5:Y:S04]  /*0140*/  LDG.E R20, desc[UR4][R6.64+0x8] ;  /* 0x0000080406147981 */ /* 0x000f68000c1e1900 */
[----:B------:R-:W4:Y:S04]  /*0150*/  LDG.E R22, desc[UR4][R6.64+0xc] ;  /* 0x00000c0406167981 */ /* 0x000f28000c1e1900 */
        /* <DEDUP_REMOVED lines=10> */
[----:B------:R-:W4:Y:S01]  /*0200*/  LDG.E R16, desc[UR4][R6.64+0x38] ;  /* 0x0000380406107981 */ /* 0x000f22000c1e1900 */
[----:B------:R-:W-:-:S03]  /*0210*/  IADD3 R21, PT, PT, R21, UR6, RZ ;  /* 0x0000000615157c10 */ /* 0x000fc6000fffe0ff */
[----:B------:R-:W4:Y:S02]  /*0220*/  LDG.E R17, desc[UR4][R6.64+0x3c] ;  /* 0x00003c0406117981 */ /* 0x000f24000c1e1900 */
[----:B------:R-:W-:Y:S02]  /*0230*/  IMAD.WIDE R4, R21, 0x4, R2 ;  /* 0x0000000415047825 */ /* 0x000fe400078e0202 */
[----:B------:R0:W4:Y:S04]  /*0240*/  LDG.E R18, desc[UR4][R6.64+0x40] ;  /* 0x0000400406127981 */ /* 0x000128000c1e1900 */
[----:B------:R-:W4:Y:S04]  /*0250*/  LDG.E R24, desc[UR4][R4.64] ;  /* 0x0000000404187981 */ /* 0x000f28000c1e1900 */
[----:B------:R-:W4:Y:S04]  /*0260*/  LDG.E R25, desc[UR4][R4.64+0x4] ;  /* 0x0000040404197981 */ /* 0x000f28000c1e1900 */
[----:B------:R-:W4:Y:S01]  /*0270*/  LDG.E R6, desc[UR4][R4.64+0x20] ;  /* 0x0000200404067981 */ /* 0x000f22000c1e1900 */
[----:B---3--:R-:W-:-:S04]  /*0280*/  FFMA R0, R0, UR8, RZ ;  /* 0x0000000800007c23 */ /* 0x008fc800080000ff */
[----:B--2---:R-:W-:Y:S02]  /*0290*/  FFMA R29, R23, UR9, R0 ;  /* 0x00000009171d7c23 */ /* 0x004fe40008000000 */
[----:B------:R-:W2:Y:S02]  /*02a0*/  LDG.E R23, desc[UR4][R4.64+0x8] ;  /* 0x0000080404177981 */ /* 0x000ea4000c1e1900 */
[----:B-----5:R-:W-:Y:S02]  /*02b0*/  FFMA R29, R20, UR10, R29 ;  /* 0x0000000a141d7c23 */ /* 0x020fe4000800001d */
[----:B------:R-:W3:Y:S02]  /*02c0*/  LDG.E R20, desc[UR4][R4.64+0xc] ;  /* 0x00000c0404147981 */ /* 0x000ee4000c1e1900 */
[----:B----4-:R-:W-:Y:S01]  /*02d0*/  FFMA R0, R22, UR11, R29 ;  /* 0x0000000b16007c23 */ /* 0x010fe2000800001d */
[----:B------:R-:W1:Y:S01]  /*02e0*/  LDCU.128 UR8, c[0x3][0x20] ;  /* 0x00c00400ff0877ac */ /* 0x000e620008000c00 */
[----:B------:R-:W4:Y:S02]  /*02f0*/  LDG.E R22, desc[UR4][R4.64+0x10] ;  /* 0x0000100404167981 */ /* 0x000f24000c1e1900 */
[----:B------:R-:W-:-:S02]  /*0300*/  FFMA R0, R13, UR12, R0 ;  /* 0x0000000c0d007c23 */ /* 0x000fc40008000000 */
[----:B------:R-:W5:Y:S02]  /*0310*/  LDG.E R13, desc[UR4][R4.64+0x14] ;  /* 0x00001404040d7981 */ /* 0x000f64000c1e1900 */
[----:B0-----:R-:W-:Y:S02]  /*0320*/  FFMA R7, R11, UR13, R0 ;  /* 0x0000000d0b077c23 */ /* 0x001fe40008000000 */
[----:B------:R-:W5:Y:S02]  /*0330*/  LDG.E R11, desc[UR4][R4.64+0x18] ;  /* 0x00001804040b7981 */ /* 0x000f64000c1e1900 */
[----:B------:R-:W-:Y:S02]  /*0340*/  FFMA R28, R28, UR14, R7 ;  /* 0x0000000e1c1c7c23 */ /* 0x000fe40008000007 */
[----:B------:R-:W5:Y:S02]  /*0350*/  LDG.E R7, desc[UR4][R4.64+0x1c] ;  /* 0x00001c0404077981 */ /* 0x000f64000c1e1900 */
[----:B------:R-:W-:Y:S01]  /*0360*/  FFMA R27, R27, UR15, R28 ;  /* 0x0000000f1b1b7c23 */ /* 0x000fe2000800001c */
[----:B------:R-:W0:Y:S03]  /*0370*/  LDCU.128 UR12, c[0x3][0x30] ;  /* 0x00c00600ff0c77ac */ /* 0x000e260008000c00 */
[----:B-1----:R-:W-:-:S02]  /*0380*/  FFMA R26, R26, UR8, R27 ;  /* 0x000000081a1a7c23 */ /* 0x002fc4000800001b */
[----:B------:R-:W5:Y:S02]  /*0390*/  LDG.E R27, desc[UR4][R4.64+0x24] ;  /* 0x00002404041b7981 */ /* 0x000f64000c1e1900 */
[----:B------:R-:W-:Y:S02]  /*03a0*/  FFMA R19, R19, UR9, R26 ;  /* 0x0000000913137c23 */ /* 0x000fe4000800001a */
[----:B------:R-:W5:Y:S02]  /*03b0*/  LDG.E R26, desc[UR4][R4.64+0x28] ;  /* 0x00002804041a7981 */ /* 0x000f64000c1e1900 */
[----:B------:R-:W-:Y:S02]  /*03c0*/  FFMA R0, R10, UR10, R19 ;  /* 0x0000000a0a007c23 */ /* 0x000fe40008000013 */
[----:B------:R-:W5:Y:S02]  /*03d0*/  LDG.E R10, desc[UR4][R4.64+0x2c] ;  /* 0x00002c04040a7981 */ /* 0x000f64000c1e1900 */
[----:B------:R-:W-:Y:S01]  /*03e0*/  FFMA R19, R15, UR11, R0 ;  /* 0x0000000b0f137c23 */ /* 0x000fe20008000000 */
[----:B------:R-:W1:Y:S01]  /*03f0*/  LDCU.128 UR8, c[0x3][0x40] ;  /* 0x00c00800ff0877ac */ /* 0x000e620008000c00 */
[----:B------:R-:W5:Y:S02]  /*0400*/  LDG.E R15, desc[UR4][R4.64+0x30] ;  /* 0x00003004040f7981 */ /* 0x000f64000c1e1900 */
[----:B0-----:R-:W-:-:S02]  /*0410*/  FFMA R19, R12, UR12, R19 ;  /* 0x0000000c0c137c23 */ /* 0x001fc40008000013 */
[----:B------:R-:W5:Y:S02]  /*0420*/  LDG.E R12, desc[UR4][R4.64+0x34] ;  /* 0x00003404040c7981 */ /* 0x000f64000c1e1900 */
[----:B------:R-:W-:Y:S02]  /*0430*/  FFMA R19, R14, UR13, R19 ;  /* 0x0000000d0e137c23 */ /* 0x000fe40008000013 */
[----:B------:R-:W5:Y:S02]  /*0440*/  LDG.E R14, desc[UR4][R4.64+0x38] ;  /* 0x00003804040e7981 */ /* 0x000f64000c1e1900 */
[----:B------:R-:W-:Y:S01]  /*0450*/  FFMA R16, R16, UR14, R19 ;  /* 0x0000000e10107c23 */ /* 0x000fe20008000013 */
[----:B------:R-:W-:-:S03]  /*0460*/  IADD3 R21, PT, PT, R21, UR6, RZ ;  /* 0x0000000615157c10 */ /* 0x000fc6000fffe0ff */
[----:B------:R-:W-:Y:S01]  /*0470*/  FFMA R19, R17, UR15, R16 ;  /* 0x0000000f11137c23 */ /* 0x000fe20008000010 */
[----:B------:R-:W3:Y:S01]  /*0480*/  LDCU.128 UR12, c[0x3][0x50] ;  /* 0x00c00a00ff0c77ac */ /* 0x000ee20008000c00 */
[----:B------:R-:W5:Y:S02]  /*0490*/  LDG.E R17, desc[UR4][R4.64+0x3c] ;  /* 0x00003c0404117981 */ /* 0x000f64000c1e1900 */
[----:B-1----:R-:W-:Y:S01]  /*04a0*/  FFMA R29, R18, UR8, R19 ;  /* 0x00000008121d7c23 */ /* 0x002fe20008000013 */
[----:B------:R-:W-:Y:S01]  /*04b0*/  IMAD.WIDE R18, R21, 0x4, R2 ;  /* 0x0000000415127825 */ /* 0x000fe200078e0202 */
[----:B------:R4:W5:Y:S03]  /*04c0*/  LDG.E R16, desc[UR4][R4.64+0x40] ;  /* 0x0000400404107981 */ /* 0x000966000c1e1900 */
[----:B------:R-:W-:Y:S01]  /*04d0*/  FFMA R24, R24, UR9, R29 ;  /* 0x0000000918187c23 */ /* 0x000fe2000800001d */
[----:B------:R-:W5:Y:S03]  /*04e0*/  LDG.E R0, desc[UR4][R18.64] ;  /* 0x0000000412007981 */ /* 0x000f66000c1e1900 */
[----:B------:R-:W-:-:S02]  /*04f0*/  FFMA R24, R25, UR10, R24 ;  /* 0x0000000a19187c23 */ /* 0x000fc40008000018 */
[----:B------:R-:W5:Y:S02]  /*0500*/  LDG.E R25, desc[UR4][R18.64+0x4] ;  /* 0x0000040412197981 */ /* 0x000f64000c1e1900 */
[----:B--2---:R-:W-:Y:S01]  /*0510*/  FFMA R29, R23, UR11, R24 ;  /* 0x0000000b171d7c23 */ /* 0x004fe20008000018 */
[----:B------:R-:W0:Y:S01]  /*0520*/  LDCU.128 UR8, c[0x3][0x60] ;  /* 0x00c00c00ff0877ac */ /* 0x000e220008000c00 */
[----:B------:R-:W2:Y:S04]  /*0530*/  LDG.E R24, desc[UR4][R18.64+0x8] ;  /* 0x0000080412187981 */ /* 0x000ea8000c1e1900 */
[----:B------:R-:W2:Y:S01]  /*0540*/  LDG.E R23, desc[UR4][R18.64+0xc] ;  /* 0x00000c0412177981 */ /* 0x000ea2000c1e1900 */
[----:B---3--:R-:W-:-:S03]  /*0550*/  FFMA R29, R20, UR12, R29 ;  /* 0x0000000c141d7c23 */ /* 0x008fc6000800001d */
[----:B------:R-:W3:Y:S01]  /*0560*/  LDG.E R20, desc[UR4][R18.64+0x10] ;  /* 0x0000100412147981 */ /* 0x000ee2000c1e1900 */
[----:B----4-:R-:W-:-:S03]  /*0570*/  FFMA R4, R22, UR13, R29 ;  /* 0x0000000d16047c23 */ /* 0x010fc6000800001d */
[----:B------:R-:W4:Y:S01]  /*0580*/  LDG.E R22, desc[UR4][R18.64+0x14] ;  /* 0x0000140412167981 */ /* 0x000f22000c1e1900 */
[----:B-----5:R-:W-:-:S03]  /*0590*/  FFMA R4, R13, UR14, R4 ;  /* 0x0000000e0d047c23 */ /* 0x020fc60008000004 */
[----:B------:R-:W5:Y:S01]  /*05a0*/  LDG.E R13, desc[UR4][R18.64+0x18] ;  /* 0x00001804120d7981 */ /* 0x000f62000c1e1900 */
[----:B------:R-:W-:Y:S01]  /*05b0*/  FFMA R4, R11, UR15, R4 ;  /* 0x0000000f0b047c23 */ /* 0x000fe20008000004 */
[----:B------:R-:W1:Y:S02]  /*05c0*/  LDCU.128 UR12, c[0x3][0x70] ;  /* 0x00c00e00ff0c77ac */ /* 0x000e640008000c00 */
[----:B------:R-:W5:Y:S01]  /*05d0*/  LDG.E R11, desc[UR4][R18.64+0x1c] ;  /* 0x00001c04120b7981 */ /* 0x000f62000c1e1900 */
[----:B0-----:R-:W-:-:S03]  /*05e0*/  FFMA R5, R7, UR8, R4 ;  /* 0x0000000807057c23 */ /* 0x001fc60008000004 */
[----:B------:R-:W5:Y:S01]  /*05f0*/  LDG.E R7, desc[UR4][R18.64+0x20] ;  /* 0x0000200412077981 */ /* 0x000f62000c1e1900 */
[----:B------:R-:W-:-:S03]  /*0600*/  FFMA R4, R6, UR9, R5 ;  /* 0x0000000906047c23 */ /* 0x000fc60008000005 */
[----:B------:R-:W5:Y:S04]  /*0610*/  LDG.E R6, desc[UR4][R18.64+0x24] ;  /* 0x0000240412067981 */ /* 0x000f68000c1e1900 */
[----:B------:R-:W5:Y:S01]  /*0620*/  LDG.E R5, desc[UR4][R18.64+0x28] ;  /* 0x0000280412057981 */ /* 0x000f62000c1e1900 */
[----:B------:R-:W-:-:S03]  /*0630*/  FFMA R27, R27, UR10, R4 ;  /* 0x0000000a1b1b7c23 */ /* 0x000fc60008000004 */
[----:B------:R-:W5:Y:S01]  /*0640*/  LDG.E R4, desc[UR4][R18.64+0x2c] ;  /* 0x00002c0412047981 */ /* 0x000f62000c1e1900 */
[----:B------:R-:W-:Y:S01]  /*0650*/  FFMA R27, R26, UR11, R27 ;  /* 0x0000000b1a1b7c23 */ /* 0x000fe2000800001b */
[----:B------:R-:W0:Y:S03]  /*0660*/  LDCU.128 UR8, c[0x3][0x80] ;  /* 0x00c01000ff0877ac */ /* 0x000e260008000c00 */
[----:B-1----:R-:W-:Y:S02]  /*0670*/  FFMA R26, R10, UR12, R27 ;  /* 0x0000000c0a1a7c23 */ /* 0x002fe4000800001b */
[----:B------:R-:W5:Y:S02]  /*0680*/  LDG.E R10, desc[UR4][R18.64+0x30] ;  /* 0x00003004120a7981 */ /* 0x000f64000c1e1900 */
[----:B------:R-:W-:Y:S02]  /*0690*/  FFMA R27, R15, UR13, R26 ;  /* 0x0000000d0f1b7c23 */ /* 0x000fe4000800001a */
[----:B------:R-:W5:Y:S02]  /*06a0*/  LDG.E R15, desc[UR4][R18.64+0x34] ;  /* 0x00003404120f7981 */ /* 0x000f64000c1e1900 */
[----:B------:R-:W-:-:S02]  /*06b0*/  FFMA R27, R12, UR14, R27 ;  /* 0x0000000e0c1b7c23 */ /* 0x000fc4000800001b */
[----:B------:R-:W5:Y:S02]  /*06c0*/  LDG.E R12, desc[UR4][R18.64+0x38] ;  /* 0x00003804120c7981 */ /* 0x000f64000c1e1900 */
[----:B------:R-:W-:Y:S01]  /*06d0*/  FFMA R26, R14, UR15, R27 ;  /* 0x0000000f0e1a7c23 */ /* 0x000fe2000800001b */
[----:B------:R-:W-:Y:S01]  /*06e0*/  IADD3 R21, PT, PT, R21, UR6, RZ ;  /* 0x0000000615157c10 */ /* 0x000fe2000fffe0ff */
[----:B------:R-:W2:Y:S01]  /*06f0*/  LDCU.128 UR12, c[0x3][0x90] ;  /* 0x00c01200ff0c77ac */ /* 0x000ea20008000c00 */
[----:B------:R-:W5:Y:S01]  /*0700*/  LDG.E R14, desc[UR4][R18.64+0x3c] ;  /* 0x00003c04120e7981 */ /* 0x000f62000c1e1900 */
[----:B0-----:R-:W-:-:S03]  /*0710*/  FFMA R17, R17, UR8, R26 ;  /* 0x0000000811117c23 */ /* 0x001fc6000800001a */
[----:B------:R2:W5:Y:S01]  /*0720*/  LDG.E R27, desc[UR4][R18.64+0x40] ;  /* 0x00004004121b7981 */ /* 0x000562000c1e1900 */
[----:B------:R-:W-:Y:S01]  /*0730*/  FFMA R29, R16, UR9, R17 ;  /* 0x00000009101d7c23 */ /* 0x000fe20008000011 */
[----:B------:R-:W-:-:S04]  /*0740*/  IMAD.WIDE R16, R21, 0x4, R2 ;  /* 0x0000000415107825 */ /* 0x000fc800078e0202 */
[----:B------:R-:W-:Y:S02]  /*0750*/  FFMA R26, R0, UR10, R29 ;  /* 0x0000000a001a7c23 */ /* 0x000fe4000800001d */
[----:B------:R-:W5:Y:S02]  /*0760*/  LDG.E R0, desc[UR4][R16.64] ;  /* 0x0000000410007981 */ /* 0x000f64000c1e1900 */
[----:B------:R-:W-:Y:S01]  /*0770*/  FFMA R29, R25, UR11, R26 ;  /* 0x0000000b191d7c23 */ /* 0x000fe2000800001a */
[----:B------:R-:W5:Y:S01]  /*0780*/  LDCU.128 UR8, c[0x3][0xa0] ;  /* 0x00c01400ff0877ac */ /* 0x000f620008000c00 */
[----:B------:R-:W5:Y:S02]  /*0790*/  LDG.E R25, desc[UR4][R16.64+0x4] ;  /* 0x0000040410197981 */ /* 0x000f64000c1e1900 */
[----:B--2---:R-:W-:Y:S02]  /*07a0*/  FFMA R18, R24, UR12, R29 ;  /* 0x0000000c18127c23 */ /* 0x004fe4000800001d */
[----:B------:R-:W2:Y:S02]  /*07b0*/  LDG.E R24, desc[UR4][R16.64+0x8] ;  /* 0x0000080410187981 */ /* 0x000ea4000c1e1900 */
[----:B------:R-:W-:-:S02]  /*07c0*/  FFMA R19, R23, UR13, R18 ;  /* 0x0000000d17137c23 */ /* 0x000fc40008000012 */
[----:B------:R-:W2:Y:S02]  /*07d0*/  LDG.E R23, desc[UR4][R16.64+0xc] ;  /* 0x00000c0410177981 */ /* 0x000ea4000c1e1900 */
[----:B---3--:R-:W-:Y:S02]  /*07e0*/  FFMA R29, R20, UR14, R19 ;  /* 0x0000000e141d7c23 */ /* 0x008fe40008000013 */
[----:B------:R-:W3:Y:S04]  /*07f0*/  LDG.E R20, desc[UR4][R16.64+0x10] ;  /* 0x0000100410147981 */ /* 0x000ee8000c1e1900 */
[----:B------:R-:W3:Y:S04]  /*0800*/  LDG.E R19, desc[UR4][R16.64+0x14] ;  /* 0x0000140410137981 */ /* 0x000ee8000c1e1900 */
[----:B------:R-:W3:Y:S01]  /*0810*/  LDG.E R18, desc[UR4][R16.64+0x18] ;  /* 0x0000180410127981 */ /* 0x000ee2000c1e1900 */
[----:B----4-:R-:W-:Y:S01]  /*0820*/  FFMA R22, R22, UR15, R29 ;  /* 0x0000000f16167c23 */ /* 0x010fe2000800001d */
[----:B------:R-:W0:Y:S03]  /*0830*/  LDCU.128 UR12, c[0x3][0xb0] ;  /* 0x00c01600ff0c77ac */ /* 0x000e260008000c00 */
[----:B-----5:R-:W-:-:S02]  /*0840*/  FFMA R26, R13, UR8, R22 ;  /* 0x000000080d1a7c23 */ /* 0x020fc40008000016 */
[----:B------:R-:W4:Y:S02]  /*0850*/  LDG.E R22, desc[UR4][R16.64+0x1c] ;  /* 0x00001c0410167981 */ /* 0x000f24000c1e1900 */
        /* <DEDUP_REMOVED lines=11> */
[----:B------:R-:W-:Y:S02]  /*0910*/  FFMA R10, R10, UR14, R11 ;  /* 0x0000000e0a0a7c23 */ /* 0x000fe4000800000b */
[----:B------:R-:W5:Y:S02]  /*0920*/  LDG.E R11, desc[UR4][R16.64+0x34] ;  /* 0x00003404100b7981 */ /* 0x000f64000c1e1900 */
[----:B------:R-:W-:Y:S01]  /*0930*/  FFMA R15, R15, UR15, R10 ;  /* 0x0000000f0f0f7c23 */ /* 0x000fe2000800000a */
[----:B------:R-:W0:Y:S01]  /*0940*/  LDCU.128 UR12, c[0x3][0xd0] ;  /* 0x00c01a00ff0c77ac */ /* 0x000e220008000c00 */
[----:B------:R-:W5:Y:S02]  /*0950*/  LDG.E R10, desc[UR4][R16.64+0x38] ;  /* 0x00003804100a7981 */ /* 0x000f64000c1e1900 */
[----:B-1----:R-:W-:Y:S01]  /*0960*/  FFMA R15, R12, UR8, R15 ;  /* 0x000000080c0f7c23 */ /* 0x002fe2000800000f */
[----:B------:R-:W-:Y:S01]  /*0970*/  IADD3 R21, PT, PT, R21, UR6, RZ ;  /* 0x0000000615157c10 */ /* 0x000fe2000fffe0ff */
[----:B------:R-:W5:Y:S02]  /*0980*/  LDG.E R12, desc[UR4][R16.64+0x3c] ;  /* 0x00003c04100c7981 */ /* 0x000f64000c1e1900 */
[----:B------:R-:W-:-:S02]  /*0990*/  FFMA R28, R14, UR9, R15 ;  /* 0x000000090e1c7c23 */ /* 0x000fc4000800000f */
[----:B------:R-:W-:Y:S01]  /*09a0*/  IMAD.WIDE R14, R21, 0x4, R2 ;  /* 0x00000004150e7825 */ /* 0x000fe200078e0202 */
[----:B------:R1:W5:Y:S03]  /*09b0*/  LDG.E R26, desc[UR4][R16.64+0x40] ;  /* 0x00004004101a7981 */ /* 0x000366000c1e1900 */
[----:B------:R-:W-:Y:S02]  /*09c0*/  FFMA R29, R27, UR10, R28 ;  /* 0x0000000a1b1d7c23 */ /* 0x000fe4000800001c */
[----:B------:R-:W5:Y:S02]  /*09d0*/  LDG.E R27, desc[UR4][R14.64] ;  /* 0x000000040e1b7981 */ /* 0x000f64000c1e1900 */
[----:B------:R-:W-:Y:S01]  /*09e0*/  FFMA R0, R0, UR11, R29 ;  /* 0x0000000b00007c23 */ /* 0x000fe2000800001d */
[----:B------:R-:W3:Y:S03]  /*09f0*/  LDCU.128 UR8, c[0x3][0xe0] ;  /* 0x00c01c00ff0877ac */ /* 0x000ee60008000c00 */
[----:B0-----:R-:W-:-:S02]  /*0a00*/  FFMA R25, R25, UR12, R0 ;  /* 0x0000000c19197c23 */ /* 0x001fc40008000000 */
[----:B------:R-:W5:Y:S02]  /*0a10*/  LDG.E R0, desc[UR4][R14.64+0x4] ;  /* 0x000004040e007981 */ /* 0x000f64000c1e1900 */
[----:B--2---:R-:W-:Y:S02]  /*0a20*/  FFMA R24, R24, UR13, R25 ;  /* 0x0000000d18187c23 */ /* 0x004fe40008000019 */
[----:B------:R-:W2:Y:S02]  /*0a30*/  LDG.E R25, desc[UR4][R14.64+0x8] ;  /* 0x000008040e197981 */ /* 0x000ea4000c1e1900 */
[----:B-1----:R-:W-:Y:S02]  /*0a40*/  FFMA R17, R23, UR14, R24 ;  /* 0x0000000e17117c23 */ /* 0x002fe40008000018 */
[----:B------:R-:W2:Y:S02]  /*0a50*/  LDG.E R23, desc[UR4][R14.64+0xc] ;  /* 0x00000c040e177981 */ /* 0x000ea4000c1e1900 */
[----:B---3--:R-:W-:Y:S01]  /*0a60*/  FFMA R16, R20, UR15, R17 ;  /* 0x0000000f14107c23 */ /* 0x008fe20008000011 */
[----:B------:R-:W0:Y:S01]  /*0a70*/  LDCU.128 UR12, c[0x3][0xf0] ;  /* 0x00c01e00ff0c77ac */ /* 0x000e220008000c00 */
[----:B------:R-:W3:Y:S02]  /*0a80*/  LDG.E R20, desc[UR4][R14.64+0x10] ;  /* 0x000010040e147981 */ /* 0x000ee4000c1e1900 */
[----:B------:R-:W-:-:S02]  /*0a90*/  FFMA R17, R19, UR8, R16 ;  /* 0x0000000813117c23 */ /* 0x000fc40008000010 */
[----:B------:R-:W3:Y:S02]  /*0aa0*/  LDG.E R19, desc[UR4][R14.64+0x14] ;  /* 0x000014040e137981 */ /* 0x000ee4000c1e1900 */
[----:B------:R-:W-:Y:S02]  /*0ab0*/  FFMA R17, R18, UR9, R17 ;  /* 0x0000000912117c23 */ /* 0x000fe40008000011 */
[----:B------:R-:W3:Y:S04]  /*0ac0*/  LDG.E R18, desc[UR4][R14.64+0x18] ;  /* 0x000018040e127981 */ /* 0x000ee8000c1e1900 */
[----:B------:R-:W3:Y:S01]  /*0ad0*/  LDG.E R16, desc[UR4][R14.64+0x1c] ;  /* 0x00001c040e107981 */ /* 0x000ee2000c1e1900 */
[----:B----4-:R-:W-:-:S03]  /*0ae0*/  FFMA R24, R22, UR10, R17 ;  /* 0x0000000a16187c23 */ /* 0x010fc60008000011 */
[----:B------:R-:W4:Y:S04]  /*0af0*/  LDG.E R22, desc[UR4][R14.64+0x20] ;  /* 0x000020040e167981 */ /* 0x000f28000c1e1900 */
[----:B------:R-:W4:Y:S01]  /*0b00*/  LDG.E R17, desc[UR4][R14.64+0x24] ;  /* 0x000024040e117981 */ /* 0x000f22000c1e1900 */
[----:B-----5:R-:W-:Y:S01]  /*0b10*/  FFMA R24, R13, UR11, R24 ;  /* 0x0000000b0d187c23 */ /* 0x020fe20008000018 */
[----:B------:R-:W1:Y:S03]  /*0b20*/  LDCU.128 UR8, c[0x3][0x100] ;  /* 0x00c02000ff0877ac */ /* 0x000e660008000c00 */
[----:B0-----:R-:W-:Y:S02]  /*0b30*/  FFMA R13, R7, UR12, R24 ;  /* 0x0000000c070d7c23 */ /* 0x001fe40008000018 */
[----:B------:R-:W5:Y:S02]  /*0b40*/  LDG.E R7, desc[UR4][R14.64+0x28] ;  /* 0x000028040e077981 */ /* 0x000f64000c1e1900 */
[----:B------:R-:W-:-:S02]  /*0b50*/  FFMA R24, R6, UR13, R13 ;  /* 0x0000000d06187c23 */ /* 0x000fc4000800000d */
[----:B------:R-:W5:Y:S02]  /*0b60*/  LDG.E R6, desc[UR4][R14.64+0x2c] ;  /* 0x00002c040e067981 */ /* 0x000f64000c1e1900 */
[----:B------:R-:W-:Y:S02]  /*0b70*/  FFMA R13, R5, UR14, R24 ;  /* 0x0000000e050d7c23 */ /* 0x000fe40008000018 */
[----:B------:R-:W5:Y:S02]  /*0b80*/  LDG.E R5, desc[UR4][R14.64+0x30] ;  /* 0x000030040e057981 */ /* 0x000f64000c1e1900 */
[----:B------:R-:W-:Y:S01]  /*0b90*/  FFMA R24, R4, UR15, R13 ;  /* 0x0000000f04187c23 */ /* 0x000fe2000800000d */
[----:B------:R-:W0:Y:S01]  /*0ba0*/  LDCU.128 UR12, c[0x3][0x110] ;  /* 0x00c02200ff0c77ac */ /* 0x000e220008000c00 */
[----:B------:R-:W5:Y:S02]  /*0bb0*/  LDG.E R4, desc[UR4][R14.64+0x34] ;  /* 0x000034040e047981 */ /* 0x000f64000c1e1900 */
[----:B-1----:R-:W-:-:S02]  /*0bc0*/  FFMA R13, R11, UR8, R24 ;  /* 0x000000080b0d7c23 */ /* 0x002fc40008000018 */
[----:B------:R-:W5:Y:S02]  /*0bd0*/  LDG.E R11, desc[UR4][R14.64+0x38] ;  /* 0x000038040e0b7981 */ /* 0x000f64000c1e1900 */
[----:B------:R-:W-:Y:S02]  /*0be0*/  FFMA R13, R10, UR9, R13 ;  /* 0x000000090a0d7c23 */ /* 0x000fe4000800000d */
[----:B------:R-:W5:Y:S04]  /*0bf0*/  LDG.E R10, desc[UR4][R14.64+0x3c] ;  /* 0x00003c040e0a7981 */ /* 0x000f68000c1e1900 */
[----:B------:R1:W5:Y:S01]  /*0c00*/  LDG.E R24, desc[UR4][R14.64+0x40] ;  /* 0x000040040e187981 */ /* 0x000362000c1e1900 */
[----:B------:R-:W-:Y:S01]  /*0c10*/  IADD3 R21, PT, PT, R21, UR6, RZ ;  /* 0x0000000615157c10 */ /* 0x000fe2000fffe0ff */
[----:B------:R-:W-:-:S04]  /*0c20*/  FFMA R29, R12, UR10, R13 ;  /* 0x0000000a0c1d7c23 */ /* 0x000fc8000800000d */
[----:B------:R-:W-:Y:S01]  /*0c30*/  FFMA R28, R26, UR11, R29 ;  /* 0x0000000b1a1c7c23 */ /* 0x000fe2000800001d */
[----:B------:R-:W-:Y:S01]  /*0c40*/  IMAD.WIDE R12, R21, 0x4, R2 ;  /* 0x00000004150c7825 */ /* 0x000fe200078e0202 */
[----:B------:R-:W3:Y:S03]  /*0c50*/  LDCU.128 UR8, c[0x3][0x120] ;  /* 0x00c02400ff0877ac */ /* 0x000ee60008000c00 */
[----:B0-----:R-:W-:Y:S01]  /*0c60*/  FFMA R29, R27, UR12, R28 ;  /* 0x0000000c1b1d7c23 */ /* 0x001fe2000800001c */
[----:B------:R-:W5:Y:S03]  /*0c70*/  LDG.E R26, desc[UR4][R12.64] ;  /* 0x000000040c1a7981 */ /* 0x000f66000c1e1900 */
[----:B------:R-:W-:Y:S01]  /*0c80*/  FFMA R0, R0, UR13, R29 ;  /* 0x0000000d00007c23 */ /* 0x000fe2000800001d */
[----:B------:R-:W5:Y:S04]  /*0c90*/  LDG.E R27, desc[UR4][R12.64+0x4] ;  /* 0x000004040c1b7981 */ /* 0x000f68000c1e1900 */
[----:B------:R-:W5:Y:S01]  /*0ca0*/  LDG.E R14, desc[UR4][R12.64+0x24] ;  /* 0x000024040c0e7981 */ /* 0x000f62000c1e1900 */
[----:B------:R-:W-:Y:S01]  /*0cb0*/  IADD3 R21, PT, PT, R21, UR6, RZ ;  /* 0x0000000615157c10 */ /* 0x000fe2000fffe0ff */
[----:B--2---:R-:W-:-:S02]  /*0cc0*/  FFMA R28, R25, UR14, R0 ;  /* 0x0000000e191c7c23 */ /* 0x004fc40008000000 */
[----:B------:R-:W2:Y:S02]  /*0cd0*/  LDG.E R0, desc[UR4][R12.64+0x8] ;  /* 0x000008040c007981 */ /* 0x000ea4000c1e1900 */
[----:B------:R-:W-:Y:S01]  /*0ce0*/  FFMA R23, R23, UR15, R28 ;  /* 0x0000000f17177c23 */ /* 0x000fe2000800001c */
[----:B------:R-:W4:Y:S01]  /*0cf0*/  LDCU.128 UR12, c[0x3][0x130] ;  /* 0x00c02600ff0c77ac */ /* 0x000f220008000c00 */
[----:B------:R-:W2:Y:S02]  /*0d00*/  LDG.E R25, desc[UR4][R12.64+0xc] ;  /* 0x00000c040c197981 */ /* 0x000ea4000c1e1900 */
[----:B---3--:R-:W-:Y:S02]  /*0d10*/  FFMA R20, R20, UR8, R23 ;  /* 0x0000000814147c23 */ /* 0x008fe40008000017 */
[----:B------:R-:W3:Y:S02]  /*0d20*/  LDG.E R23, desc[UR4][R12.64+0x10] ;  /* 0x000010040c177981 */ /* 0x000ee4000c1e1900 */
[----:B-1----:R-:W-:-:S02]  /*0d30*/  FFMA R15, R19, UR9, R20 ;  /* 0x00000009130f7c23 */ /* 0x002fc40008000014 */
[----:B------:R-:W3:Y:S02]  /*0d40*/  LDG.E R19, desc[UR4][R12.64+0x14] ;  /* 0x000014040c137981 */ /* 0x000ee4000c1e1900 */
[----:B------:R-:W-:Y:S02]  /*0d50*/  FFMA R15, R18, UR10, R15 ;  /* 0x0000000a120f7c23 */ /* 0x000fe4000800000f */
[----:B------:R-:W3:Y:S04]  /*0d60*/  LDG.E R18, desc[UR4][R12.64+0x18] ;  /* 0x000018040c127981 */ /* 0x000ee8000c1e1900 */
[----:B------:R-:W3:Y:S01]  /*0d70*/  LDG.E R20, desc[UR4][R12.64+0x1c] ;  /* 0x00001c040c147981 */ /* 0x000ee2000c1e1900 */
[----:B------:R-:W-:Y:S01]  /*0d80*/  FFMA R15, R16, UR11, R15 ;  /* 0x0000000b100f7c23 */ /* 0x000fe2000800000f */
[----:B------:R-:W0:Y:S02]  /*0d90*/  LDCU.128 UR8, c[0x3][0x140] ;  /* 0x00c02800ff0877ac */ /* 0x000e240008000c00 */
[----:B------:R-:W3:Y:S01]  /*0da0*/  LDG.E R16, desc[UR4][R12.64+0x20] ;  /* 0x000020040c107981 */ /* 0x000ee2000c1e1900 */
[----:B----4-:R-:W-:-:S03]  /*0db0*/  FFMA R22, R22, UR12, R15 ;  /* 0x0000000c16167c23 */ /* 0x010fc6000800000f */
[----:B------:R-:W4:Y:S01]  /*0dc0*/  LDG.E R15, desc[UR4][R12.64+0x28] ;  /* 0x000028040c0f7981 */ /* 0x000f22000c1e1900 */
[----:B------:R-:W-:-:S03]  /*0dd0*/  FFMA R22, R17, UR13, R22 ;  /* 0x0000000d11167c23 */ /* 0x000fc60008000016 */
[----:B------:R-:W4:Y:S01]  /*0de0*/  LDG.E R17, desc[UR4][R12.64+0x2c] ;  /* 0x00002c040c117981 */ /* 0x000f22000c1e1900 */
[----:B-----5:R-:W-:-:S03]  /*0df0*/  FFMA R7, R7, UR14, R22 ;  /* 0x0000000e07077c23 */ /* 0x020fc60008000016 */
[----:B------:R-:W5:Y:S01]  /*0e00*/  LDG.E R22, desc[UR4][R12.64+0x40] ;  /* 0x000040040c167981 */ /* 0x000f62000c1e1900 */
[----:B------:R-:W-:Y:S01]  /*0e10*/  FFMA R6, R6, UR15, R7 ;  /* 0x0000000f06067c23 */ /* 0x000fe20008000007 */
[----:B------:R-:W1:Y:S02]  /*0e20*/  LDCU.128 UR12, c[0x3][0x150] ;  /* 0x00c02a00ff0c77ac */ /* 0x000e640008000c00 */
[----:B------:R-:W5:Y:S01]  /*0e30*/  LDG.E R7, desc[UR4][R12.64+0x30] ;  /* 0x000030040c077981 */ /* 0x000f62000c1e1900 */
[----:B0-----:R-:W-:-:S03]  /*0e40*/  FFMA R29, R5, UR8, R6 ;  /* 0x00000008051d7c23 */ /* 0x001fc60008000006 */
[----:B------:R-:W5:Y:S04]  /*0e50*/  LDG.E R5, desc[UR4][R12.64+0x34] ;  /* 0x000034040c057981 */ /* 0x000f68000c1e1900 */
[----:B------:R-:W5:Y:S01]  /*0e60*/  LDG.E R6, desc[UR4][R12.64+0x38] ;  /* 0x000038040c067981 */ /* 0x000f62000c1e1900 */
[----:B------:R-:W-:-:S04]  /*0e70*/  FFMA R4, R4, UR9, R29 ;  /* 0x0000000904047c23 */ /* 0x000fc8000800001d */
[----:B------:R-:W-:Y:S02]  /*0e80*/  FFMA R11, R11, UR10, R4 ;  /* 0x0000000a0b0b7c23 */ /* 0x000fe40008000004 */
[----:B------:R0:W5:Y:S02]  /*0e90*/  LDG.E R4, desc[UR4][R12.64+0x3c] ;  /* 0x00003c040c047981 */ /* 0x000164000c1e1900 */
[----:B------:R-:W-:Y:S01]  /*0ea0*/  FFMA R29, R10, UR11, R11 ;  /* 0x0000000b0a1d7c23 */ /* 0x000fe2000800000b */
[----:B------:R-:W-:Y:S01]  /*0eb0*/  IMAD.WIDE R10, R21, 0x4, R2 ;  /* 0x00000004150a7825 */ /* 0x000fe200078e0202 */
[----:B------:R-:W0:Y:S03]  /*0ec0*/  LDCU.128 UR8, c[0x3][0x160] ;  /* 0x00c02c00ff0877ac */ /* 0x000e260008000c00 */
[----:B-1----:R-:W-:Y:S02]  /*0ed0*/  FFMA R29, R24, UR12, R29 ;  /* 0x0000000c181d7c23 */ /* 0x002fe4000800001d */
[----:B------:R-:W5:Y:S02]  /*0ee0*/  LDG.E R24, desc[UR4][R10.64] ;  /* 0x000000040a187981 */ /* 0x000f64000c1e1900 */
[----:B------:R-:W-:-:S02]  /*0ef0*/  FFMA R28, R26, UR13, R29 ;  /* 0x0000000d1a1c7c23 */ /* 0x000fc4000800001d */
[----:B------:R-:W5:Y:S02]  /*0f00*/  LDG.E R26, desc[UR4][R10.64+0x4] ;  /* 0x000004040a1a7981 */ /* 0x000f64000c1e1900 */
[----:B------:R-:W-:Y:S02]  /*0f10*/  FFMA R29, R27, UR14, R28 ;  /* 0x0000000e1b1d7c23 */ /* 0x000fe4000800001c */
[----:B------:R-:W5:Y:S01]  /*0f20*/  LDG.E R27, desc[UR4][R10.64+0x8] ;  /* 0x000008040a1b7981 */ /* 0x000f62000c1e1900 */
[----:B------:R-:W-:Y:S01]  /*0f30*/  IADD3 R21, PT, PT, R21, UR6, RZ ;  /* 0x0000000615157c10 */ /* 0x000fe2000fffe0ff */
[----:B--2---:R-:W-:Y:S01]  /*0f40*/  FFMA R0, R0, UR15, R29 ;  /* 0x0000000f00007c23 */ /* 0x004fe2000800001d */
[----:B------:R-:W1:Y:S03]  /*0f50*/  LDCU.128 UR12, c[0x3][0x170] ;  /* 0x00c02e00ff0c77ac */ /* 0x000e660008000c00 */
[----:B0-----:R-:W-:-:S02]  /*0f60*/  FFMA R12, R25, UR8, R0 ;  /* 0x00000008190c7c23 */ /* 0x001fc40008000000 */
[----:B------:R-:W2:Y:S02]  /*0f70*/  LDG.E R0, desc[UR4][R10.64+0xc] ;  /* 0x00000c040a007981 */ /* 0x000ea4000c1e1900 */
[----:B---3--:R-:W-:Y:S02]  /*0f80*/  FFMA R12, R23, UR9, R12 ;  /* 0x00000009170c7c23 */ /* 0x008fe4000800000c */
[----:B------:R-:W3:Y:S02]  /*0f90*/  LDG.E R25, desc[UR4][R10.64+0x10] ;  /* 0x000010040a197981 */ /* 0x000ee4000c1e1900 */
[----:B------:R-:W-:Y:S02]  /*0fa0*/  FFMA R13, R19, UR10, R12 ;  /* 0x0000000a130d7c23 */ /* 0x000fe4000800000c */
[----:B------:R-:W3:Y:S02]  /*0fb0*/  LDG.E R19, desc[UR4][R10.64+0x14] ;  /* 0x000014040a137981 */ /* 0x000ee4000c1e1900 */
[----:B------:R-:W-:Y:S01]  /*0fc0*/  FFMA R13, R18, UR11, R13 ;  /* 0x0000000b120d7c23 */ /* 0x000fe2000800000d */
[----:B------:R-:W0:Y:S01]  /*0fd0*/  LDCU.128 UR8, c[0x3][0x180] ;  /* 0x00c03000ff0877ac */ /* 0x000e220008000c00 */
[----:B------:R-:W3:Y:S02]  /*0fe0*/  LDG.E R18, desc[UR4][R10.64+0x18] ;  /* 0x000018040a127981 */ /* 0x000ee4000c1e1900 */
[----:B-1----:R-:W-:-:S02]  /*0ff0*/  FFMA R13, R20, UR12, R13 ;  /* 0x0000000c140d7c23 */ /* 0x002fc4000800000d */
[----:B------:R-:W3:Y:S02]  /*1000*/  LDG.E R12, desc[UR4][R10.64+0x1c] ;  /* 0x00001c040a0c7981 */ /* 0x000ee4000c1e1900 */
[----:B------:R-:W-:Y:S02]  /*1010*/  FFMA R23, R16, UR13, R13 ;  /* 0x0000000d10177c23 */ /* 0x000fe4000800000d */
[----:B------:R-:W3:Y:S02]  /*1020*/  LDG.E R13, desc[UR4][R10.64+0x20] ;  /* 0x000020040a0d7981 */ /* 0x000ee4000c1e1900 */
[----:B------:R-:W-:Y:S02]  /*1030*/  FFMA R16, R14, UR14, R23 ;  /* 0x0000000e0e107c23 */ /* 0x000fe40008000017 */
[----:B------:R-:W3:Y:S02]  /*1040*/  LDG.E R14, desc[UR4][R10.64+0x24] ;  /* 0x000024040a0e7981 */ /* 0x000ee4000c1e1900 */
[----:B----4-:R-:W-:Y:S01]  /*1050*/  FFMA R20, R15, UR15, R16 ;  /* 0x0000000f0f147c23 */ /* 0x010fe20008000010 */
[----:B------:R-:W1:Y:S01]  /*1060*/  LDCU.128 UR12, c[0x3][0x190] ;  /* 0x00c03200ff0c77ac */ /* 0x000e620008000c00 */
[----:B------:R-:W4:Y:S04]  /*1070*/  LDG.E R15, desc[UR4][R10.64+0x28] ;  /* 0x000028040a0f7981 */ /* 0x000f28000c1e1900 */
[----:B------:R-:W4:Y:S01]  /*1080*/  LDG.E R16, desc[UR4][R10.64+0x2c] ;  /* 0x00002c040a107981 */ /* 0x000f22000c1e1900 */
[----:B0-----:R-:W-:-:S03]  /*1090*/  FFMA R20, R17, UR8, R20 ;  /* 0x0000000811147c23 */ /* 0x001fc60008000014 */
[----:B------:R-:W4:Y:S01]  /*10a0*/  LDG.E R17, desc[UR4][R10.64+0x30] ;  /* 0x000030040a117981 */ /* 0x000f22000c1e1900 */
[----:B-----5:R-:W-:-:S03]  /*10b0*/  FFMA R20, R7, UR9, R20 ;  /* 0x0000000907147c23 */ /* 0x020fc60008000014 */
[----:B------:R-:W5:Y:S01]  /*10c0*/  LDG.E R7, desc[UR4][R10.64+0x34] ;  /* 0x000034040a077981 */ /* 0x000f62000c1e1900 */
[----:B------:R-:W-:-:S03]  /*10d0*/  FFMA R5, R5, UR10, R20 ;  /* 0x0000000a05057c23 */ /* 0x000fc60008000014 */
[----:B------:R-:W5:Y:S01]  /*10e0*/  LDG.E R20, desc[UR4][R10.64+0x38] ;  /* 0x000038040a147981 */ /* 0x000f62000c1e1900 */
[----:B------:R-:W-:Y:S01]  /*10f0*/  FFMA R5, R6, UR11, R5 ;  /* 0x0000000b06057c23 */ /* 0x000fe20008000005 */
[----:B------:R-:W0:Y:S02]  /*1100*/  LDCU.128 UR8, c[0x3][0x1a0] ;  /* 0x00c03400ff0877ac */ /* 0x000e240008000c00 */
[----:B------:R-:W5:Y:S04]  /*1110*/  LDG.E R6, desc[UR4][R10.64+0x3c] ;  /* 0x00003c040a067981 */ /* 0x000f68000c1e1900 */
[----:B------:R0:W5:Y:S01]  /*1120*/  LDG.E R23, desc[UR4][R10.64+0x40] ;  /* 0x000040040a177981 */ /* 0x000162000c1e1900 */
[----:B-1----:R-:W-:Y:S01]  /*1130*/  FFMA R29, R4, UR12, R5 ;  /* 0x0000000c041d7c23 */ /* 0x002fe20008000005 */
[----:B------:R-:W-:-:S04]  /*1140*/  IMAD.WIDE R4, R21, 0x4, R2 ;  /* 0x0000000415047825 */ /* 0x000fc800078e0202 */
        /* <DEDUP_REMOVED lines=8> */
[----:B------:R-:W5:Y:S01]  /*11d0*/  LDG.E R27, desc[UR4][R4.64+0xc] ;  /* 0x00000c04041b7981 */ /* 0x000f62000c1e1900 */
[----:B------:R-:W-:Y:S01]  /*11e0*/  IADD3 R21, PT, PT, R21, UR6, RZ ;  /* 0x0000000615157c10 */ /* 0x000fe2000fffe0ff */
[----:B--2---:R-:W-:Y:S02]  /*11f0*/  FFMA R0, R0, UR9, R11 ;  /* 0x0000000900007c23 */ /* 0x004fe4000800000b */
[----:B------:R-:W2:Y:S02]  /*1200*/  LDG.E R11, desc[UR4][R4.64+0x18] ;  /* 0x00001804040b7981 */ /* 0x000ea4000c1e1900 */
[----:B---3--:R-:W-:Y:S02]  /*1210*/  FFMA R10, R25, UR10, R0 ;  /* 0x0000000a190a7c23 */ /* 0x008fe40008000000 */
[----:B------:R-:W3:Y:S02]  /*1220*/  LDG.E R0, desc[UR4][R4.64+0x10] ;  /* 0x0000100404007981 */ /* 0x000ee4000c1e1900 */
[----:B------:R-:W-:Y:S01]  /*1230*/  FFMA R19, R19, UR11, R10 ;  /* 0x0000000b13137c23 */ /* 0x000fe2000800000a */
[----:B------:R-:W4:Y:S01]  /*1240*/  LDCU.128 UR8, c[0x3][0x1c0] ;  /* 0x00c03800ff0877ac */ /* 0x000f220008000c00 */
[----:B------:R-:W2:Y:S02]  /*1250*/  LDG.E R10, desc[UR4][R4.64+0x14] ;  /* 0x00001404040a7981 */ /* 0x000ea4000c1e1900 */
[----:B-1----:R-:W-:-:S02]  /*1260*/  FFMA R19, R18, UR12, R19 ;  /* 0x0000000c12137c23 */ /* 0x002fc40008000013 */
[----:B------:R-:W2:Y:S02]  /*1270*/  LDG.E R25, desc[UR4][R4.64+0x40] ;  /* 0x0000400404197981 */ /* 0x000ea4000c1e1900 */
[----:B------:R-:W-:Y:S02]  /*1280*/  FFMA R18, R12, UR13, R19 ;  /* 0x0000000d0c127c23 */ /* 0x000fe40008000013 */
[----:B------:R-:W2:Y:S02]  /*1290*/  LDG.E R12, desc[UR4][R4.64+0x1c] ;  /* 0x00001c04040c7981 */ /* 0x000ea4000c1e1900 */
[----:B------:R-:W-:Y:S02]  /*12a0*/  FFMA R19, R13, UR14, R18 ;  /* 0x0000000e0d137c23 */ /* 0x000fe40008000012 */
[----:B------:R-:W2:Y:S02]  /*12b0*/  LDG.E R13, desc[UR4][R4.64+0x20] ;  /* 0x00002004040d7981 */ /* 0x000ea4000c1e1900 */
[----:B------:R-:W-:Y:S01]  /*12c0*/  FFMA R18, R14, UR15, R19 ;  /* 0x0000000f0e127c23 */ /* 0x000fe20008000013 */
[----:B------:R-:W0:Y:S01]  /*12d0*/  LDCU.128 UR12, c[0x3][0x1d0] ;  /* 0x00c03a00ff0c77ac */ /* 0x000e220008000c00 */
[----:B------:R-:W2:Y:S02]  /*12e0*/  LDG.E R14, desc[UR4][R4.64+0x24] ;  /* 0x00002404040e7981 */ /* 0x000ea4000c1e1900 */
[----:B----4-:R-:W-:-:S02]  /*12f0*/  FFMA R19, R15, UR8, R18 ;  /* 0x000000080f137c23 */ /* 0x010fc40008000012 */
[----:B------:R-:W4:Y:S02]  /*1300*/  LDG.E R15, desc[UR4][R4.64+0x28] ;  /* 0x00002804040f7981 */ /* 0x000f24000c1e1900 */
[----:B------:R-:W-:Y:S02]  /*1310*/  FFMA R18, R16, UR9, R19 ;  /* 0x0000000910127c23 */ /* 0x000fe40008000013 */
[----:B------:R-:W4:Y:S02]  /*1320*/  LDG.E R16, desc[UR4][R4.64+0x2c] ;  /* 0x00002c0404107981 */ /* 0x000f24000c1e1900 */
[----:B------:R-:W-:Y:S02]  /*1330*/  FFMA R28, R17, UR10, R18 ;  /* 0x0000000a111c7c23 */ /* 0x000fe40008000012 */
[----:B------:R-:W4:Y:S04]  /*1340*/  LDG.E R17, desc[UR4][R4.64+0x30] ;  /* 0x0000300404117981 */ /* 0x000f28000c1e1900 */
[----:B------:R-:W4:Y:S04]  /*1350*/  LDG.E R18, desc[UR4][R4.64+0x34] ;  /* 0x0000340404127981 */ /* 0x000f28000c1e1900 */
[----:B------:R-:W4:Y:S01]  /*1360*/  LDG.E R19, desc[UR4][R4.64+0x38] ;  /* 0x0000380404137981 */ /* 0x000f22000c1e1900 */
[----:B-----5:R-:W-:Y:S01]  /*1370*/  FFMA R7, R7, UR11, R28 ;  /* 0x0000000b07077c23 */ /* 0x020fe2000800001c */
[----:B------:R-:W1:Y:S03]  /*1380*/  LDCU.128 UR8, c[0x3][0x1e0] ;  /* 0x00c03c00ff0877ac */ /* 0x000e660008000c00 */
[----:B0-----:R-:W-:-:S02]  /*1390*/  FFMA R7, R20, UR12, R7 ;  /* 0x0000000c14077c23 */ /* 0x001fc40008000007 */
[----:B------:R-:W5:Y:S02]  /*13a0*/  LDG.E R20, desc[UR4][R4.64+0x3c] ;  /* 0x00003c0404147981 */ /* 0x000f64000c1e1900 */
[----:B------:R-:W-:Y:S01]  /*13b0*/  FFMA R28, R6, UR13, R7 ;  /* 0x0000000d061c7c23 */ /* 0x000fe20008000007 */
[----:B------:R-:W-:-:S04]  /*13c0*/  IMAD.WIDE R6, R21, 0x4, R2 ;  /* 0x0000000415067825 */ /* 0x000fc800078e0202 */
[----:B------:R-:W-:Y:S02]  /*13d0*/  FFMA R29, R23, UR14, R28 ;  /* 0x0000000e171d7c23 */ /* 0x000fe4000800001c */
[----:B------:R-:W5:Y:S02]  /*13e0*/  LDG.E R23, desc[UR4][R6.64] ;  /* 0x0000000406177981 */ /* 0x000f64000c1e1900 */
[----:B------:R-:W-:Y:S01]  /*13f0*/  FFMA R29, R22, UR15, R29 ;  /* 0x0000000f161d7c23 */ /* 0x000fe2000800001d */
[----:B------:R-:W2:Y:S01]  /*1400*/  LDCU.128 UR12, c[0x3][0x1f0] ;  /* 0x00c03e00ff0c77ac */ /* 0x000ea20008000c00 */
[----:B------:R-:W5:Y:S02]  /*1410*/  LDG.E R22, desc[UR4][R6.64+0x4] ;  /* 0x0000040406167981 */ /* 0x000f64000c1e1900 */
[----:B-1----:R-:W-:Y:S02]  /*1420*/  FFMA R29, R24, UR8, R29 ;  /* 0x00000008181d7c23 */ /* 0x002fe4000800001d */
[----:B------:R-:W5:Y:S02]  /*1430*/  LDG.E R24, desc[UR4][R6.64+0x8] ;  /* 0x0000080406187981 */ /* 0x000f64000c1e1900 */
[----:B------:R-:W-:-:S02]  /*1440*/  FFMA R28, R26, UR9, R29 ;  /* 0x000000091a1c7c23 */ /* 0x000fc4000800001d */
[----:B------:R-:W5:Y:S02]  /*1450*/  LDG.E R26, desc[UR4][R6.64+0xc] ;  /* 0x00000c04061a7981 */ /* 0x000f64000c1e1900 */
[----:B------:R-:W-:Y:S02]  /*1460*/  FFMA R27, R27, UR10, R28 ;  /* 0x0000000a1b1b7c23 */ /* 0x000fe4000800001c */
[----:B------:R-:W5:Y:S04]  /*1470*/  LDG.E R4, desc[UR4][R6.64+0x10] ;  /* 0x0000100406047981 */ /* 0x000f68000c1e1900 */
[----:B------:R-:W5:Y:S01]  /*1480*/  LDG.E R5, desc[UR4][R6.64+0x18] ;  /* 0x0000180406057981 */ /* 0x000f62000c1e1900 */
[----:B------:R-:W-:Y:S01]  /*1490*/  IADD3 R21, PT, PT, R21, UR6, RZ ;  /* 0x0000000615157c10 */ /* 0x000fe2000fffe0ff */
[----:B---3--:R-:W-:Y:S01]  /*14a0*/  FFMA R27, R0, UR11, R27 ;  /* 0x0000000b001b7c23 */ /* 0x008fe2000800001b */
[----:B------:R-:W0:Y:S01]  /*14b0*/  LDCU.128 UR8, c[0x3][0x200] ;  /* 0x00c04000ff0877ac */ /* 0x000e220008000c00 */
[----:B------:R-:W3:Y:S02]  /*14c0*/  LDG.E R0, desc[UR4][R6.64+0x14] ;  /* 0x0000140406007981 */ /* 0x000ee4000c1e1900 */
[----:B--2---:R-:W-:-:S02]  /*14d0*/  FFMA R10, R10, UR12, R27 ;  /* 0x0000000c0a0a7c23 */ /* 0x004fc4000800001b */
[----:B------:R-:W2:Y:S02]  /*14e0*/  LDG.E R27, desc[UR4][R6.64+0x3c] ;  /* 0x00003c04061b7981 */ /* 0x000ea4000c1e1900 */
[----:B------:R-:W-:-:S04]  /*14f0*/  FFMA R11, R11, UR13, R10 ;  /* 0x0000000d0b0b7c23 */ /* 0x000fc8000800000a */
[----:B------:R-:W-:Y:S02]  /*1500*/  FFMA R10, R12, UR14, R11 ;  /* 0x0000000e0c0a7c23 */ /* 0x000fe4000800000b */
[----:B------:R-:W2:Y:S02]  /*1510*/  LDG.E R12, desc[UR4][R6.64+0x1c] ;  /* 0x00001c04060c7981 */ /* 0x000ea4000c1e1900 */
[----:B------:R-:W-:Y:S01]  /*1520*/  FFMA R11, R13, UR15, R10 ;  /* 0x0000000f0d0b7c23 */ /* 0x000fe2000800000a */
[----:B------:R-:W1:Y:S01]  /*1530*/  LDCU.128 UR12, c[0x3][0x210] ;  /* 0x00c04200ff0c77ac */ /* 0x000e620008000c00 */
[----:B------:R-:W2:Y:S02]  /*1540*/  LDG.E R13, desc[UR4][R6.64+0x20] ;  /* 0x00002004060d7981 */ /* 0x000ea4000c1e1900 */
[----:B0-----:R-:W-:Y:S02]  /*1550*/  FFMA R10, R14, UR8, R11 ;  /* 0x000000080e0a7c23 */ /* 0x001fe4000800000b */
[----:B------:R-:W2:Y:S02]  /*1560*/  LDG.E R14, desc[UR4][R6.64+0x24] ;  /* 0x00002404060e7981 */ /* 0x000ea4000c1e1900 */
[----:B----4-:R-:W-:-:S02]  /*1570*/  FFMA R11, R15, UR9, R10 ;  /* 0x000000090f0b7c23 */ /* 0x010fc4000800000a */
[----:B------:R-:W4:Y:S02]  /*1580*/  LDG.E R15, desc[UR4][R6.64+0x28] ;  /* 0x00002804060f7981 */ /* 0x000f24000c1e1900 */
[----:B------:R-:W-:Y:S02]  /*1590*/  FFMA R10, R16, UR10, R11 ;  /* 0x0000000a100a7c23 */ /* 0x000fe4000800000b */
[----:B------:R-:W4:Y:S02]  /*15a0*/  LDG.E R16, desc[UR4][R6.64+0x2c] ;  /* 0x00002c0406107981 */ /* 0x000f24000c1e1900 */
[----:B------:R-:W-:Y:S01]  /*15b0*/  FFMA R11, R17, UR11, R10 ;  /* 0x0000000b110b7c23 */ /* 0x000fe2000800000a */
[----:B------:R-:W0:Y:S01]  /*15c0*/  LDCU.128 UR8, c[0x3][0x220] ;  /* 0x00c04400ff0877ac */ /* 0x000e220008000c00 */
[----:B------:R-:W4:Y:S02]  /*15d0*/  LDG.E R17, desc[UR4][R6.64+0x30] ;  /* 0x0000300406117981 */ /* 0x000f24000c1e1900 */
[----:B-1----:R-:W-:-:S02]  /*15e0*/  FFMA R10, R18, UR12, R11 ;  /* 0x0000000c120a7c23 */ /* 0x002fc4000800000b */
[----:B------:R-:W4:Y:S02]  /*15f0*/  LDG.E R18, desc[UR4][R6.64+0x34] ;  /* 0x0000340406127981 */ /* 0x000f24000c1e1900 */
[----:B------:R-:W-:Y:S02]  /*1600*/  FFMA R11, R19, UR13, R10 ;  /* 0x0000000d130b7c23 */ /* 0x000fe4000800000a */
[----:B------:R-:W4:Y:S02]  /*1610*/  LDG.E R19, desc[UR4][R6.64+0x38] ;  /* 0x0000380406137981 */ /* 0x000f24000c1e1900 */
[----:B-----5:R-:W-:Y:S01]  /*1620*/  FFMA R28, R20, UR14, R11 ;  /* 0x0000000e141c7c23 */ /* 0x020fe2000800000b */
[----:B------:R-:W-:Y:S01]  /*1630*/  IMAD.WIDE R10, R21, 0x4, R2 ;  /* 0x00000004150a7825 */ /* 0x000fe200078e0202 */
[----:B------:R-:W5:Y:S03]  /*1640*/  LDG.E R20, desc[UR4][R6.64+0x40] ;  /* 0x0000400406147981 */ /* 0x000f66000c1e1900 */
        /* <DEDUP_REMOVED lines=8> */
[----:B------:R-:W5:Y:S04]  /*16d0*/  LDG.E R24, desc[UR4][R10.64+0xc] ;  /* 0x00000c040a187981 */ /* 0x000f68000c1e1900 */
[----:B------:R-:W5:Y:S01]  /*16e0*/  LDG.E R6, desc[UR4][R10.64+0x10] ;  /* 0x000010040a067981 */ /* 0x000f62000c1e1900 */
[----:B------:R-:W-:Y:S01]  /*16f0*/  FFMA R29, R26, UR11, R29 ;  /* 0x0000000b1a1d7c23 */ /* 0x000fe2000800001d */
[----:B------:R-:W0:Y:S02]  /*1700*/  LDCU.128 UR8, c[0x3][0x240] ;  /* 0x00c04800ff0877ac */ /* 0x000e240008000c00 */
[----:B------:R-:W5:Y:S01]  /*1710*/  LDG.E R7, desc[UR4][R10.64+0x20] ;  /* 0x000020040a077981 */ /* 0x000f62000c1e1900 */
[----:B-1----:R-:W-:-:S03]  /*1720*/  FFMA R29, R4, UR12, R29 ;  /* 0x0000000c041d7c23 */ /* 0x002fc6000800001d */
[----:B------:R-:W5:Y:S04]  /*1730*/  LDG.E R4, desc[UR4][R10.64+0x14] ;  /* 0x000014040a047981 */ /* 0x000f68000c1e1900 */
[----:B------:R-:W5:Y:S01]  /*1740*/  LDG.E R26, desc[UR4][R10.64+0x3c] ;  /* 0x00003c040a1a7981 */ /* 0x000f62000c1e1900 */
[----:B------:R-:W-:Y:S01]  /*1750*/  IADD3 R21, PT, PT, R21, UR6, RZ ;  /* 0x0000000615157c10 */ /* 0x000fe2000fffe0ff */
[----:B---3--:R-:W-:-:S04]  /*1760*/  FFMA R0, R0, UR13, R29 ;  /* 0x0000000d00007c23 */ /* 0x008fc8000800001d */
[----:B------:R-:W-:Y:S02]  /*1770*/  FFMA R5, R5, UR14, R0 ;  /* 0x0000000e05057c23 */ /* 0x000fe40008000000 */
[----:B------:R-:W3:Y:S02]  /*1780*/  LDG.E R0, desc[UR4][R10.64+0x18] ;  /* 0x000018040a007981 */ /* 0x000ee4000c1e1900 */
[----:B--2---:R-:W-:Y:S01]  /*1790*/  FFMA R12, R12, UR15, R5 ;  /* 0x0000000f0c0c7c23 */ /* 0x004fe20008000005 */
[----:B------:R-:W1:Y:S01]  /*17a0*/  LDCU.128 UR12, c[0x3][0x250] ;  /* 0x00c04a00ff0c77ac */ /* 0x000e620008000c00 */
[----:B------:R-:W2:Y:S02]  /*17b0*/  LDG.E R5, desc[UR4][R10.64+0x1c] ;  /* 0x00001c040a057981 */ /* 0x000ea4000c1e1900 */
[----:B0-----:R-:W-:-:S04]  /*17c0*/  FFMA R13, R13, UR8, R12 ;  /* 0x000000080d0d7c23 */ /* 0x001fc8000800000c */
[----:B------:R-:W-:Y:S02]  /*17d0*/  FFMA R12, R14, UR9, R13 ;  /* 0x000000090e0c7c23 */ /* 0x000fe4000800000d */
[----:B------:R-:W2:Y:S02]  /*17e0*/  LDG.E R14, desc[UR4][R10.64+0x24] ;  /* 0x000024040a0e7981 */ /* 0x000ea4000c1e1900 */
[----:B----4-:R-:W-:Y:S02]  /*17f0*/  FFMA R13, R15, UR10, R12 ;  /* 0x0000000a0f0d7c23 */ /* 0x010fe4000800000c */
[----:B------:R-:W4:Y:S02]  /*1800*/  LDG.E R15, desc[UR4][R10.64+0x28] ;  /* 0x000028040a0f7981 */ /* 0x000f24000c1e1900 */
[----:B------:R-:W-:Y:S01]  /*1810*/  FFMA R12, R16, UR11, R13 ;  /* 0x0000000b100c7c23 */ /* 0x000fe2000800000d */
[----:B------:R-:W5:Y:S01]  /*1820*/  LDCU.128 UR8, c[0x3][0x260] ;  /* 0x00c04c00ff0877ac */ /* 0x000f620008000c00 */
[----:B------:R-:W4:Y:S02]  /*1830*/  LDG.E R16, desc[UR4][R10.64+0x2c] ;  /* 0x00002c040a107981 */ /* 0x000f24000c1e1900 */
[----:B-1----:R-:W-:-:S02]  /*1840*/  FFMA R13, R17, UR12, R12 ;  /* 0x0000000c110d7c23 */ /* 0x002fc4000800000c */
[----:B------:R-:W4:Y:S02]  /*1850*/  LDG.E R17, desc[UR4][R10.64+0x30] ;  /* 0x000030040a117981 */ /* 0x000f24000c1e1900 */
[----:B------:R-:W-:Y:S02]  /*1860*/  FFMA R12, R18, UR13, R13 ;  /* 0x0000000d120c7c23 */ /* 0x000fe4000800000d */
[----:B------:R-:W4:Y:S02]  /*1870*/  LDG.E R18, desc[UR4][R10.64+0x34] ;  /* 0x000034040a127981 */ /* 0x000f24000c1e1900 */
[----:B------:R-:W-:Y:S02]  /*1880*/  FFMA R12, R19, UR14, R12 ;  /* 0x0000000e130c7c23 */ /* 0x000fe4000800000c */
[----:B------:R-:W4:Y:S02]  /*1890*/  LDG.E R19, desc[UR4][R10.64+0x38] ;  /* 0x000038040a137981 */ /* 0x000f24000c1e1900 */
[----:B------:R-:W-:Y:S01]  /*18a0*/  FFMA R13, R27, UR15, R12 ;  /* 0x0000000f1b0d7c23 */ /* 0x000fe2000800000c */
[----:B------:R-:W0:Y:S01]  /*18b0*/  LDCU.128 UR12, c[0x3][0x270] ;  /* 0x00c04e00ff0c77ac */ /* 0x000e220008000c00 */
[----:B------:R-:W4:Y:S02]  /*18c0*/  LDG.E R27, desc[UR4][R10.64+0x40] ;  /* 0x000040040a1b7981 */ /* 0x000f24000c1e1900 */
[----:B-----5:R-:W-:Y:S01]  /*18d0*/  FFMA R20, R20, UR8, R13 ;  /* 0x0000000814147c23 */ /* 0x020fe2000800000d */
[----:B------:R-:W-:-:S04]  /*18e0*/  IMAD.WIDE R12, R21, 0x4, R2 ;  /* 0x00000004150c7825 */ /* 0x000fc800078e0202 */
[----:B------:R-:W-:Y:S02]  /*18f0*/  FFMA R28, R25, UR9, R20 ;  /* 0x00000009191c7c23 */ /* 0x000fe40008000014 */
[----:B------:R-:W5:Y:S04]  /*1900*/  LDG.E R20, desc[UR4][R12.64] ;  /* 0x000000040c147981 */ /* 0x000f68000c1e1900 */
[----:B------:R-:W5:Y:S01]  /*1910*/  LDG.E R25, desc[UR4][R12.64+0x4] ;  /* 0x000004040c197981 */ /* 0x000f62000c1e1900 */
[----:B------:R-:W-:-:S03]  /*1920*/  FFMA R29, R23, UR10, R28 ;  /* 0x0000000a171d7c23 */ /* 0x000fc6000800001c */
[----:B------:R-:W5:Y:S01]  /*1930*/  LDG.E R23, desc[UR4][R12.64+0x8] ;  /* 0x000008040c177981 */ /* 0x000f62000c1e1900 */
[----:B------:R-:W-:Y:S01]  /*1940*/  FFMA R29, R22, UR11, R29 ;  /* 0x0000000b161d7c23 */ /* 0x000fe2000800001d */
[----:B------:R-:W2:Y:S02]  /*1950*/  LDCU.128 UR8, c[0x3][0x280] ;  /* 0x00c05000ff0877ac */ /* 0x000ea40008000c00 */
[----:B------:R-:W5:Y:S01]  /*1960*/  LDG.E R22, desc[UR4][R12.64+0xc] ;  /* 0x00000c040c167981 */ /* 0x000f62000c1e1900 */
[----:B0-----:R-:W-:-:S03]  /*1970*/  FFMA R29, R24, UR12, R29 ;  /* 0x0000000c181d7c23 */ /* 0x001fc6000800001d */
[----:B------:R-:W5:Y:S01]  /*1980*/  LDG.E R10, desc[UR4][R12.64+0x10] ;  /* 0x000010040c0a7981 */ /* 0x000f62000c1e1900 */
[----:B------:R-:W-:-:S03]  /*1990*/  FFMA R29, R6, UR13, R29 ;  /* 0x0000000d061d7c23 */ /* 0x000fc6000800001d */
[----:B------:R-:W5:Y:S01]  /*19a0*/  LDG.E R6, desc[UR4][R12.64+0x14] ;  /* 0x000014040c067981 */ /* 0x000f62000c1e1900 */
[----:B------:R-:W-:-:S03]  /*19b0*/  FFMA R29, R4, UR14, R29 ;  /* 0x0000000e041d7c23 */ /* 0x000fc6000800001d */
[----:B------:R-:W5:Y:S04]  /*19c0*/  LDG.E R4, desc[UR4][R12.64+0x18] ;  /* 0x000018040c047981 */ /* 0x000f68000c1e1900 */
[----:B------:R-:W5:Y:S04]  /*19d0*/  LDG.E R11, desc[UR4][R12.64+0x28] ;  /* 0x000028040c0b7981 */ /* 0x000f68000c1e1900 */
[----:B------:R-:W5:Y:S01]  /*19e0*/  LDG.E R24, desc[UR4][R12.64+0x40] ;  /* 0x000040040c187981 */ /* 0x000f62000c1e1900 */
[----:B---3--:R-:W-:Y:S01]  /*19f0*/  FFMA R0, R0, UR15, R29 ;  /* 0x0000000f00007c23 */ /* 0x008fe2000800001d */
[----:B------:R-:W0:Y:S03]  /*1a00*/  LDCU.128 UR12, c[0x3][0x290] ;  /* 0x00c05200ff0c77ac */ /* 0x000e260008000c00 */
[----:B--2---:R-:W-:-:S02]  /*1a10*/  FFMA R0, R5, UR8, R0 ;  /* 0x0000000805007c23 */ /* 0x004fc40008000000 */
[----:B------:R-:W2:Y:S02]  /*1a20*/  LDG.E R5, desc[UR4][R12.64+0x20] ;  /* 0x000020040c057981 */ /* 0x000ea4000c1e1900 */
[----:B------:R-:W-:Y:S02]  /*1a30*/  FFMA R7, R7, UR9, R0 ;  /* 0x0000000907077c23 */ /* 0x000fe40008000000 */
[----:B------:R-:W3:Y:S02]  /*1a40*/  LDG.E R0, desc[UR4][R12.64+0x1c] ;  /* 0x00001c040c007981 */ /* 0x000ee4000c1e1900 */
[----:B------:R-:W-:Y:S02]  /*1a50*/  FFMA R14, R14, UR10, R7 ;  /* 0x0000000a0e0e7c23 */ /* 0x000fe40008000007 */
[----:B------:R-:W2:Y:S02]  /*1a60*/  LDG.E R7, desc[UR4][R12.64+0x24] ;  /* 0x000024040c077981 */ /* 0x000ea4000c1e1900 */
[----:B----4-:R-:W-:Y:S01]  /*1a70*/  FFMA R15, R15, UR11, R14 ;  /* 0x0000000b0f0f7c23 */ /* 0x010fe2000800000e */
[----:B------:R-:W1:Y:S03]  /*1a80*/  LDCU.128 UR8, c[0x3][0x2a0] ;  /* 0x00c05400ff0877ac */ /* 0x000e660008000c00 */
[----:B0-----:R-:W-:-:S04]  /*1a90*/  FFMA R16, R16, UR12, R15 ;  /* 0x0000000c10107c23 */ /* 0x001fc8000800000f */
[----:B------:R-:W-:Y:S02]  /*1aa0*/  FFMA R17, R17, UR13, R16 ;  /* 0x0000000d11117c23 */ /* 0x000fe40008000010 */
[----:B------:R-:W4:Y:S02]  /*1ab0*/  LDG.E R16, desc[UR4][R12.64+0x2c] ;  /* 0x00002c040c107981 */ /* 0x000f24000c1e1900 */
[----:B------:R-:W-:Y:S02]  /*1ac0*/  FFMA R18, R18, UR14, R17 ;  /* 0x0000000e12127c23 */ /* 0x000fe40008000011 */
[----:B------:R-:W4:Y:S02]  /*1ad0*/  LDG.E R17, desc[UR4][R12.64+0x30] ;  /* 0x000030040c117981 */ /* 0x000f24000c1e1900 */
[----:B------:R-:W-:Y:S01]  /*1ae0*/  FFMA R19, R19, UR15, R18 ;  /* 0x0000000f13137c23 */ /* 0x000fe20008000012 */
[----:B------:R-:W0:Y:S01]  /*1af0*/  LDCU.128 UR12, c[0x3][0x2b0] ;  /* 0x00c05600ff0c77ac */ /* 0x000e220008000c00 */
[----:B------:R-:W4:Y:S02]  /*1b00*/  LDG.E R18, desc[UR4][R12.64+0x34] ;  /* 0x000034040c127981 */ /* 0x000f24000c1e1900 */
[----:B-1----:R-:W-:-:S02]  /*1b10*/  FFMA R26, R26, UR8, R19 ;  /* 0x000000081a1a7c23 */ /* 0x002fc40008000013 */
[----:B------:R-:W4:Y:S01]  /*1b20*/  LDG.E R19, desc[UR4][R12.64+0x38] ;  /* 0x000038040c137981 */ /* 0x000f22000c1e1900 */
[----:B------:R-:W-:-:S03]  /*1b30*/  IADD3 R29, PT, PT, R21, UR6, RZ ;  /* 0x00000006151d7c10 */ /* 0x000fc6000fffe0ff */
[----:B------:R-:W4:Y:S01]  /*1b40*/  LDG.E R21, desc[UR4][R12.64+0x3c] ;  /* 0x00003c040c157981 */ /* 0x000f22000c1e1900 */
[----:B------:R-:W-:Y:S01]  /*1b50*/  FFMA R27, R27, UR9, R26 ;  /* 0x000000091b1b7c23 */ /* 0x000fe2000800001a */
[----:B------:R-:W-:-:S04]  /*1b60*/  IMAD.WIDE R14, R29, 0x4, R2 ;  /* 0x000000041d0e7825 */ /* 0x000fc800078e0202 */
[----:B-----5:R-:W-:Y:S02]  /*1b70*/  FFMA R26, R20, UR10, R27 ;  /* 0x0000000a141a7c23 */ /* 0x020fe4000800001b */
[----:B------:R-:W5:Y:S02]  /*1b80*/  LDG.E R20, desc[UR4][R14.64] ;  /* 0x000000040e147981 */ /* 0x000f64000c1e1900 */
[----:B------:R-:W-:Y:S01]  /*1b90*/  FFMA R26, R25, UR11, R26 ;  /* 0x0000000b191a7c23 */ /* 0x000fe2000800001a */
[----:B------:R-:W1:Y:S01]  /*1ba0*/  LDCU.128 UR8, c[0x3][0x2c0] ;  /* 0x00c05800ff0877ac */ /* 0x000e620008000c00 */
[----:B------:R-:W5:Y:S02]  /*1bb0*/  LDG.E R25, desc[UR4][R14.64+0x4] ;  /* 0x000004040e197981 */ /* 0x000f64000c1e1900 */
[----:B0-----:R-:W-:Y:S02]  /*1bc0*/  FFMA R27, R23, UR12, R26 ;  /* 0x0000000c171b7c23 */ /* 0x001fe4000800001a */
[----:B------:R-:W5:Y:S02]  /*1bd0*/  LDG.E R23, desc[UR4][R14.64+0x8] ;  /* 0x000008040e177981 */ /* 0x000f64000c1e1900 */
[----:B------:R-:W-:-:S02]  /*1be0*/  FFMA R27, R22, UR13, R27 ;  /* 0x0000000d161b7c23 */ /* 0x000fc4000800001b */
[----:B------:R-:W5:Y:S04]  /*1bf0*/  LDG.E R22, desc[UR4][R14.64+0xc] ;  /* 0x00000c040e167981 */ /* 0x000f68000c1e1900 */
[----:B------:R-:W5:Y:S01]  /*1c00*/  LDG.E R12, desc[UR4][R14.64+0x10] ;  /* 0x000010040e0c7981 */ /* 0x000f62000c1e1900 */
[----:B------:R-:W-:-:S03]  /*1c10*/  FFMA R27, R10, UR14, R27 ;  /* 0x0000000e0a1b7c23 */ /* 0x000fc6000800001b */
        /* <DEDUP_REMOVED lines=9> */
[----:B--2---:R-:W-:Y:S02]  /*1cb0*/  FFMA R26, R5, UR10, R0 ;  /* 0x0000000a051a7c23 */ /* 0x004fe40008000000 */
[----:B------:R-:W2:Y:S02]  /*1cc0*/  LDG.E R0, desc[UR4][R14.64+0x20] ;  /* 0x000020040e007981 */ /* 0x000ea4000c1e1900 */
[----:B------:R-:W-:Y:S01]  /*1cd0*/  FFMA R26, R7, UR11, R26 ;  /* 0x0000000b071a7c23 */ /* 0x000fe2000800001a */
[----:B------:R-:W1:Y:S01]  /*1ce0*/  LDCU.128 UR8, c[0x3][0x2e0] ;  /* 0x00c05c00ff0877ac */ /* 0x000e620008000c00 */
[----:B------:R-:W3:Y:S02]  /*1cf0*/  LDG.E R5, desc[UR4][R14.64+0x24] ;  /* 0x000024040e057981 */ /* 0x000ee4000c1e1900 */
[----:B0-----:R-:W-:Y:S02]  /*1d00*/  FFMA R11, R11, UR12, R26 ;  /* 0x0000000c0b0b7c23 */ /* 0x001fe4000800001a */
[----:B------:R-:W3:Y:S02]  /*1d10*/  LDG.E R7, desc[UR4][R14.64+0x28] ;  /* 0x000028040e077981 */ /* 0x000ee4000c1e1900 */
        /* <DEDUP_REMOVED lines=11> */
[----:B------:R-:W-:Y:S01]  /*1dd0*/  FFMA R27, R24, UR10, R17 ;  /* 0x0000000a181b7c23 */ /* 0x000fe20008000011 */
[----:B------:R-:W-:-:S04]  /*1de0*/  IMAD.WIDE R16, R29, 0x4, R2 ;  /* 0x000000041d107825 */ /* 0x000fc800078e0202 */
[----:B-----5:R-:W-:Y:S01]  /*1df0*/  FFMA R24, R20, UR11, R27 ;  /* 0x0000000b14187c23 */ /* 0x020fe2000800001b */
[----:B------:R-:W1:Y:S01]  /*1e00*/  LDCU.128 UR8, c[0x3][0x300] ;  /* 0x00c06000ff0877ac */ /* 0x000e620008000c00 */
[----:B------:R-:W5:Y:S02]  /*1e10*/  LDG.E R20, desc[UR4][R16.64] ;  /* 0x0000000410147981 */ /* 0x000f64000c1e1900 */
[----:B0-----:R-:W-:Y:S02]  /*1e20*/  FFMA R28, R25, UR12, R24 ;  /* 0x0000000c191c7c23 */ /* 0x001fe40008000018 */
[----:B------:R-:W5:Y:S02]  /*1e30*/  LDG.E R24, desc[UR4][R16.64+0x4] ;  /* 0x0000040410187981 */ /* 0x000f64000c1e1900 */
[----:B------:R-:W-:Y:S02]  /*1e40*/  FFMA R25, R23, UR13, R28 ;  /* 0x0000000d17197c23 */ /* 0x000fe4000800001c */
[----:B------:R-:W5:Y:S04]  /*1e50*/  LDG.E R23, desc[UR4][R16.64+0x8] ;  /* 0x0000080410177981 */ /* 0x000f68000c1e1900 */
[----:B------:R-:W5:Y:S01]  /*1e60*/  LDG.E R14, desc[UR4][R16.64+0xc] ;  /* 0x00000c04100e7981 */ /* 0x000f62000c1e1900 */
[----:B------:R-:W-:-:S03]  /*1e70*/  FFMA R25, R22, UR14, R25 ;  /* 0x0000000e16197c23 */ /* 0x000fc60008000019 */
[----:B------:R-:W5:Y:S01]  /*1e80*/  LDG.E R15, desc[UR4][R16.64+0x10] ;  /* 0x00001004100f7981 */ /* 0x000f62000c1e1900 */
[----:B------:R-:W-:Y:S01]  /*1e90*/  FFMA R25, R12, UR15, R25 ;  /* 0x0000000f0c197c23 */ /* 0x000fe20008000019 */
[----:B------:R-:W3:Y:S02]  /*1ea0*/  LDCU.128 UR12, c[0x3][0x310] ;  /* 0x00c06200ff0c77ac */ /* 0x000ee40008000c00 */
[----:B------:R-:W5:Y:S01]  /*1eb0*/  LDG.E R12, desc[UR4][R16.64+0x14] ;  /* 0x00001404100c7981 */ /* 0x000f62000c1e1900 */
[----:B-1----:R-:W-:-:S03]  /*1ec0*/  FFMA R25, R10, UR8, R25 ;  /* 0x000000080a197c23 */ /* 0x002fc60008000019 */
[----:B------:R-:W5:Y:S01]  /*1ed0*/  LDG.E R10, desc[UR4][R16.64+0x18] ;  /* 0x00001804100a7981 */ /* 0x000f62000c1e1900 */
[----:B------:R-:W-:-:S03]  /*1ee0*/  FFMA R25, R6, UR9, R25 ;  /* 0x0000000906197c23 */ /* 0x000fc60008000019 */
[----:B------:R-:W5:Y:S04]  /*1ef0*/  LDG.E R6, desc[UR4][R16.64+0x1c] ;  /* 0x00001c0410067981 */ /* 0x000f68000c1e1900 */
[----:B------:R-:W5:Y:S01]  /*1f00*/  LDG.E R22, desc[UR4][R16.64+0x20] ;  /* 0x0000200410167981 */ /* 0x000f62000c1e1900 */
[----:B------:R-:W-:Y:S01]  /*1f10*/  FFMA R25, R4, UR10, R25 ;  /* 0x0000000a04197c23 */ /* 0x000fe20008000019 */
[----:B------:R-:W-:-:S03]  /*1f20*/  IADD3 R29, PT, PT, R29, UR6, RZ ;  /* 0x000000061d1d7c10 */ /* 0x000fc6000fffe0ff */
[----:B--2---:R-:W-:Y:S01]  /*1f30*/  FFMA R0, R0, UR11, R25 ;  /* 0x0000000b00007c23 */ /* 0x004fe20008000019 */
[----:B------:R-:W0:Y:S01]  /*1f40*/  LDCU.128 UR8, c[0x3][0x320] ;  /* 0x00c06400ff0877ac */ /* 0x000e220008000c00 */
[----:B------:R-:W2:Y:S02]  /*1f50*/  LDG.E R25, desc[UR4][R16.64+0x40] ;  /* 0x0000400410197981 */ /* 0x000ea4000c1e1900 */
[----:B---3--:R-:W-:Y:S02]  /*1f60*/  FFMA R4, R5, UR12, R0 ;  /* 0x0000000c05047c23 */ /* 0x008fe40008000000 */
[----:B------:R-:W3:Y:S02]  /*1f70*/  LDG.E R0, desc[UR4][R16.64+0x24] ;  /* 0x0000240410007981 */ /* 0x000ee4000c1e1900 */
[----:B------:R-:W-:Y:S02]  /*1f80*/  FFMA R4, R7, UR13, R4 ;  /* 0x0000000d07047c23 */ /* 0x000fe40008000004 */
[----:B------:R-:W2:Y:S02]  /*1f90*/  LDG.E R7, desc[UR4][R16.64+0x28] ;  /* 0x0000280410077981 */ /* 0x000ea4000c1e1900 */
[----:B----4-:R-:W-:-:S02]  /*1fa0*/  FFMA R4, R11, UR14, R4 ;  /* 0x0000000e0b047c23 */ /* 0x010fc40008000004 */
[----:B------:R-:W4:Y:S02]  /*1fb0*/  LDG.E R11, desc[UR4][R16.64+0x2c] ;  /* 0x00002c04100b7981 */ /* 0x000f24000c1e1900 */
[----:B------:R-:W-:Y:S01]  /*1fc0*/  FFMA R5, R13, UR15, R4 ;  /* 0x0000000f0d057c23 */ /* 0x000fe20008000004 */
[----:B------:R-:W5:Y:S01]  /*1fd0*/  LDCU.128 UR12, c[0x3][0x330] ;  /* 0x00c06600ff0c77ac */ /* 0x000f620008000c00 */
[----:B------:R-:W4:Y:S02]  /*1fe0*/  LDG.E R13, desc[UR4][R16.64+0x30] ;  /* 0x00003004100d7981 */ /* 0x000f24000c1e1900 */
[----:B0-----:R-:W-:Y:S02]  /*1ff0*/  FFMA R4, R18, UR8, R5 ;  /* 0x0000000812047c23 */ /* 0x001fe40008000005 */
[----:B------:R-:W4:Y:S02]  /*2000*/  LDG.E R18, desc[UR4][R16.64+0x34] ;  /* 0x0000340410127981 */ /* 0x000f24000c1e1900 */
[----:B------:R-:W-:-:S02]  /*2010*/  FFMA R4, R19, UR9, R4 ;  /* 0x0000000913047c23 */ /* 0x000fc40008000004 */
[----:B------:R-:W4:Y:S02]  /*2020*/  LDG.E R19, desc[UR4][R16.64+0x38] ;  /* 0x0000380410137981 */ /* 0x000f24000c1e1900 */
[----:B------:R-:W-:Y:S02]  /*2030*/  FFMA R5, R21, UR10, R4 ;  /* 0x0000000a15057c23 */ /* 0x000fe40008000004 */
[----:B------:R0:W4:Y:S02]  /*2040*/  LDG.E R21, desc[UR4][R16.64+0x3c] ;  /* 0x00003c0410157981 */ /* 0x000124000c1e1900 */
[----:B------:R-:W-:Y:S01]  /*2050*/  FFMA R27, R26, UR11, R5 ;  /* 0x0000000b1a1b7c23 */ /* 0x000fe20008000005 */
[----:B------:R-:W-:Y:S01]  /*2060*/  IMAD.WIDE R4, R29, 0x4, R2 ;  /* 0x000000041d047825 */ /* 0x000fe200078e0202 */
[----:B------:R-:W0:Y:S03]  /*2070*/  LDCU.128 UR8, c[0x3][0x340] ;  /* 0x00c06800ff0877ac */ /* 0x000e260008000c00 */
[----:B-----5:R-:W-:-:S02]  /*2080*/  FFMA R27, R20, UR12, R27 ;  /* 0x0000000c141b7c23 */ /* 0x020fc4000800001b */
        /* <DEDUP_REMOVED lines=19> */
[----:B------:R-:W5:Y:S01]  /*21c0*/  LDG.E R22, desc[UR4][R4.64+0x24] ;  /* 0x0000240404167981 */ /* 0x000f62000c1e1900 */
[----:B------:R-:W-:-:S03]  /*21d0*/  IADD3 R29, PT, PT, R29, UR6, RZ ;  /* 0x000000061d1d7c10 */ /* 0x000fc6000fffe0ff */
[----:B------:R-:W5:Y:S01]  /*21e0*/  LDG.E R26, desc[UR4][R4.64+0x40] ;  /* 0x00004004041a7981 */ /* 0x000f62000c1e1900 */
[----:B---3--:R-:W-:-:S04]  /*21f0*/  FFMA R0, R0, UR13, R27 ;  /* 0x0000000d00007c23 */ /* 0x008fc8000800001b */
[----:B--2---:R-:W-:-:S04]  /*2200*/  FFMA R0, R7, UR14, R0 ;  /* 0x0000000e07007c23 */ /* 0x004fc80008000000 */
[----:B----4-:R-:W-:Y:S01]  /*2210*/  FFMA R6, R11, UR15, R0 ;  /* 0x0000000f0b067c23 */ /* 0x010fe20008000000 */
[----:B------:R-:W1:Y:S01]  /*2220*/  LDCU.128 UR12, c[0x3][0x370] ;  /* 0x00c06e00ff0c77ac */ /* 0x000e620008000c00 */
[----:B------:R-:W2:Y:S02]  /*2230*/  LDG.E R0, desc[UR4][R4.64+0x28] ;  /* 0x0000280404007981 */ /* 0x000ea4000c1e1900 */
[----:B0-----:R-:W-:Y:S02]  /*2240*/  FFMA R7, R13, UR8, R6 ;  /* 0x000000080d077c23 */ /* 0x001fe40008000006 */
[----:B------:R-:W3:Y:S04]  /*2250*/  LDG.E R13, desc[UR4][R4.64+0x2c] ;  /* 0x00002c04040d7981 */ /* 0x000ee8000c1e1900 */
[----:B------:R-:W4:Y:S01]  /*2260*/  LDG.E R11, desc[UR4][R4.64+0x30] ;  /* 0x00003004040b7981 */ /* 0x000f22000c1e1900 */
[----:B------:R-:W-:-:S03]  /*2270*/  FFMA R6, R18, UR9, R7 ;  /* 0x0000000912067c23 */ /* 0x000fc60008000007 */
[----:B------:R-:W4:Y:S01]  /*2280*/  LDG.E R18, desc[UR4][R4.64+0x34] ;  /* 0x0000340404127981 */ /* 0x000f22000c1e1900 */
[----:B------:R-:W-:-:S03]  /*2290*/  FFMA R6, R19, UR10, R6 ;  /* 0x0000000a13067c23 */ /* 0x000fc60008000006 */
[----:B------:R-:W4:Y:S01]  /*22a0*/  LDG.E R19, desc[UR4][R4.64+0x38] ;  /* 0x0000380404137981 */ /* 0x000f22000c1e1900 */
[----:B------:R-:W-:Y:S01]  /*22b0*/  FFMA R6, R21, UR11, R6 ;  /* 0x0000000b15067c23 */ /* 0x000fe20008000006 */
[----:B------:R-:W0:Y:S02]  /*22c0*/  LDCU.128 UR8, c[0x3][0x380] ;  /* 0x00c07000ff0877ac */ /* 0x000e240008000c00 */
[----:B------:R-:W4:Y:S01]  /*22d0*/  LDG.E R21, desc[UR4][R4.64+0x3c] ;  /* 0x00003c0404157981 */ /* 0x000f22000c1e1900 */
[----:B-1----:R-:W-:Y:S01]  /*22e0*/  FFMA R25, R25, UR12, R6 ;  /* 0x0000000c19197c23 */ /* 0x002fe20008000006 */
[----:B------:R-:W-:-:S04]  /*22f0*/  IMAD.WIDE R6, R29, 0x4, R2 ;  /* 0x000000041d067825 */ /* 0x000fc800078e0202 */
[----:B-----5:R-:W-:Y:S02]  /*2300*/  FFMA R25, R20, UR13, R25 ;  /* 0x0000000d14197c23 */ /* 0x020fe40008000019 */
        /* <DEDUP_REMOVED lines=13> */
[----:B------:R-:W3:Y:S01]  /*23e0*/  LDCU.128 UR8, c[0x3][0x3a0] ;  /* 0x00c07400ff0877ac */ /* 0x000ee20008000c00 */
[----:B------:R-:W5:Y:S02]  /*23f0*/  LDG.E R10, desc[UR4][R6.64+0x18] ;  /* 0x00001804060a7981 */ /* 0x000f64000c1e1900 */
[----:B-1----:R-:W-:-:S02]  /*2400*/  FFMA R14, R16, UR12, R15 ;  /* 0x0000000c100e7c23 */ /* 0x002fc4000800000f */
[----:B------:R-:W5:Y:S02]  /*2410*/  LDG.E R16, desc[UR4][R6.64+0x1c] ;  /* 0x00001c0406107981 */ /* 0x000f64000c1e1900 */
[----:B------:R-:W-:Y:S02]  /*2420*/  FFMA R15, R17, UR13, R14 ;  /* 0x0000000d110f7c23 */ /* 0x000fe4000800000e */
[----:B------:R-:W5:Y:S04]  /*2430*/  LDG.E R17, desc[UR4][R6.64+0x20] ;  /* 0x0000200406117981 */ /* 0x000f68000c1e1900 */
[----:B------:R-:W5:Y:S01]  /*2440*/  LDG.E R25, desc[UR4][R6.64+0x24] ;  /* 0x0000240406197981 */ /* 0x000f62000c1e1900 */
[----:B------:R-:W-:-:S03]  /*2450*/  FFMA R15, R22, UR14, R15 ;  /* 0x0000000e160f7c23 */ /* 0x000fc6000800000f */
[----:B------:R-:W5:Y:S01]  /*2460*/  LDG.E R22, desc[UR4][R6.64+0x28] ;  /* 0x0000280406167981 */ /* 0x000f62000c1e1900 */
[----:B------:R-:W-:Y:S01]  /*2470*/  IADD3 R29, PT, PT, R29, UR6, RZ ;  /* 0x000000061d1d7c10 */ /* 0x000fe2000fffe0ff */
[----:B--2---:R-:W-:Y:S01]  /*2480*/  FFMA R0, R0, UR15, R15 ;  /* 0x0000000f00007c23 */ /* 0x004fe2000800000f */
[----:B------:R-:W0:Y:S03]  /*2490*/  LDCU.128 UR12, c[0x3][0x3b0] ;  /* 0x00c07600ff0c77ac */ /* 0x000e260008000c00 */
[----:B---3--:R-:W-:Y:S02]  /*24a0*/  FFMA R14, R13, UR8, R0 ;  /* 0x000000080d0e7c23 */ /* 0x008fe40008000000 */
[----:B------:R-:W2:Y:S02]  /*24b0*/  LDG.E R0, desc[UR4][R6.64+0x2c] ;  /* 0x00002c0406007981 */ /* 0x000ea4000c1e1900 */
[----:B----4-:R-:W-:-:S02]  /*24c0*/  FFMA R13, R11, UR9, R14 ;  /* 0x000000090b0d7c23 */ /* 0x010fc4000800000e */
[----:B------:R-:W3:Y:S02]  /*24d0*/  LDG.E R11, desc[UR4][R6.64+0x30] ;  /* 0x00003004060b7981 */ /* 0x000ee4000c1e1900 */
[----:B------:R-:W-:Y:S02]  /*24e0*/  FFMA R18, R18, UR10, R13 ;  /* 0x0000000a12127c23 */ /* 0x000fe4000800000d */
[----:B------:R-:W4:Y:S02]  /*24f0*/  LDG.E R13, desc[UR4][R6.64+0x34] ;  /* 0x00003404060d7981 */ /* 0x000f24000c1e1900 */
[----:B------:R-:W-:Y:S01]  /*2500*/  FFMA R14, R19, UR11, R18 ;  /* 0x0000000b130e7c23 */ /* 0x000fe20008000012 */
[----:B------:R-:W1:Y:S01]  /*2510*/  LDCU.128 UR8, c[0x3][0x3c0] ;  /* 0x00c07800ff0877ac */ /* 0x000e620008000c00 */
[----:B------:R-:W4:Y:S02]  /*2520*/  LDG.E R18, desc[UR4][R6.64+0x38] ;  /* 0x0000380406127981 */ /* 0x000f24000c1e1900 */
[----:B0-----:R-:W-:-:S02]  /*2530*/  FFMA R15, R21, UR12, R14 ;  /* 0x0000000c150f7c23 */ /* 0x001fc4000800000e */
[----:B------:R-:W4:Y:S02]  /*2540*/  LDG.E R19, desc[UR4][R6.64+0x3c] ;  /* 0x00003c0406137981 */ /* 0x000f24000c1e1900 */
[----:B------:R-:W-:Y:S01]  /*2550*/  FFMA R27, R26, UR13, R15 ;  /* 0x0000000d1a1b7c23 */ /* 0x000fe2000800000f */
[----:B------:R-:W-:Y:S01]  /*2560*/  IMAD.WIDE R14, R29, 0x4, R2 ;  /* 0x000000041d0e7825 */ /* 0x000fe200078e0202 */
[----:B------:R0:W4:Y:S03]  /*2570*/  LDG.E R21, desc[UR4][R6.64+0x40] ;  /* 0x0000400406157981 */ /* 0x000126000c1e1900 */
[----:B-----5:R-:W-:Y:S02]  /*2580*/  FFMA R27, R20, UR14, R27 ;  /* 0x0000000e141b7c23 */ /* 0x020fe4000800001b */
[----:B------:R-:W5:Y:S02]  /*2590*/  LDG.E R20, desc[UR4][R14.64] ;  /* 0x000000040e147981 */ /* 0x000f64000c1e1900 */
[----:B------:R-:W-:Y:S01]  /*25a0*/  FFMA R26, R24, UR15, R27 ;  /* 0x0000000f181a7c23 */ /* 0x000fe2000800001b */
[----:B------:R-:W0:Y:S01]  /*25b0*/  LDCU.128 UR12, c[0x3][0x3d0] ;  /* 0x00c07a00ff0c77ac */ /* 0x000e220008000c00 */
[----:B------:R-:W5:Y:S02]  /*25c0*/  LDG.E R24, desc[UR4][R14.64+0x4] ;  /* 0x000004040e187981 */ /* 0x000f64000c1e1900 */
[----:B-1----:R-:W-:-:S02]  /*25d0*/  FFMA R27, R23, UR8, R26 ;  /* 0x00000008171b7c23 */ /* 0x002fc4000800001a */
[----:B------:R-:W5:Y:S02]  /*25e0*/  LDG.E R23, desc[UR4][R14.64+0x8] ;  /* 0x000008040e177981 */ /* 0x000f64000c1e1900 */
[----:B------:R-:W-:Y:S02]  /*25f0*/  FFMA R26, R4, UR9, R27 ;  /* 0x00000009041a7c23 */ /* 0x000fe4000800001b */
[----:B------:R-:W5:Y:S02]  /*2600*/  LDG.E R4, desc[UR4][R14.64+0xc] ;  /* 0x00000c040e047981 */ /* 0x000f64000c1e1900 */
[----:B0-----:R-:W-:Y:S02]  /*2610*/  FFMA R7, R5, UR10, R26 ;  /* 0x0000000a05077c23 */ /* 0x001fe4000800001a */
[----:B------:R-:W5:Y:S02]  /*2620*/  LDG.E R5, desc[UR4][R14.64+0x10] ;  /* 0x000010040e057981 */ /* 0x000f64000c1e1900 */
[----:B------:R-:W-:Y:S01]  /*2630*/  FFMA R7, R12, UR11, R7 ;  /* 0x0000000b0c077c23 */ /* 0x000fe20008000007 */
[----:B------:R-:W0:Y:S01]  /*2640*/  LDCU.128 UR8, c[0x3][0x3e0] ;  /* 0x00c07c00ff0877ac */ /* 0x000e220008000c00 */
[----:B------:R-:W5:Y:S02]  /*2650*/  LDG.E R6, desc[UR4][R14.64+0x14] ;  /* 0x000014040e067981 */ /* 0x000f64000c1e1900 */
[----:B------:R-:W-:-:S02]  /*2660*/  FFMA R27, R10, UR12, R7 ;  /* 0x0000000c0a1b7c23 */ /* 0x000fc40008000007 */
[----:B------:R-:W5:Y:S02]  /*2670*/  LDG.E R7, desc[UR4][R14.64+0x18] ;  /* 0x000018040e077981 */ /* 0x000f64000c1e1900 */
[----:B------:R-:W-:Y:S02]  /*2680*/  FFMA R16, R16, UR13, R27 ;  /* 0x0000000d10107c23 */ /* 0x000fe4000800001b */
[----:B------:R-:W5:Y:S02]  /*2690*/  LDG.E R10, desc[UR4][R14.64+0x1c] ;  /* 0x00001c040e0a7981 */ /* 0x000f64000c1e1900 */
[----:B------:R-:W-:Y:S02]  /*26a0*/  FFMA R16, R17, UR14, R16 ;  /* 0x0000000e11107c23 */ /* 0x000fe40008000010 */
[----:B------:R-:W5:Y:S02]  /*26b0*/  LDG.E R12, desc[UR4][R14.64+0x20] ;  /* 0x000020040e0c7981 */ /* 0x000f64000c1e1900 */
[----:B------:R-:W-:Y:S01]  /*26c0*/  FFMA R25, R25, UR15, R16 ;  /* 0x0000000f19197c23 */ /* 0x000fe20008000010 */
[----:B------:R-:W1:Y:S01]  /*26d0*/  LDCU.128 UR12, c[0x3][0x3f0] ;  /* 0x00c07e00ff0c77ac */ /* 0x000e620008000c00 */
[----:B------:R-:W5:Y:S04]  /*26e0*/  LDG.E R16, desc[UR4][R14.64+0x24] ;  /* 0x000024040e107981 */ /* 0x000f68000c1e1900 */
[----:B------:R-:W5:Y:S01]  /*26f0*/  LDG.E R17, desc[UR4][R14.64+0x28] ;  /* 0x000028040e117981 */ /* 0x000f62000c1e1900 */
[----:B0-----:R-:W-:-:S03]  /*2700*/  FFMA R25, R22, UR8, R25 ;  /* 0x0000000816197c23 */ /* 0x001fc60008000019 */
[----:B------:R-:W5:Y:S01]  /*2710*/  LDG.E R22, desc[UR4][R14.64+0x2c] ;  /* 0x00002c040e167981 */ /* 0x000f62000c1e1900 */
[----:B------:R-:W-:Y:S01]  /*2720*/  IADD3 R29, PT, PT, R29, UR6, RZ ;  /* 0x000000061d1d7c10 */ /* 0x000fe2000fffe0ff */
[----:B------:R-:W0:Y:S04]  /*2730*/  LDCU UR6, c[0x3][0x480] ;  /* 0x00c09000ff0677ac */ /* 0x000e280008000800 */
[----:B------:R-:W-:-:S04]  /*2740*/  IMAD.WIDE R2, R29, 0x4, R2 ;  /* 0x000000041d027825 */ /* 0x000fc800078e0202 */
[----:B--2---:R-:W-:Y:S02]  /*2750*/  FFMA R26, R0, UR9, R25 ;  /* 0x00000009001a7c23 */ /* 0x004fe40008000019 */
[----:B------:R-:W2:Y:S02]  /*2760*/  LDG.E R0, desc[UR4][R14.64+0x30] ;  /* 0x000030040e007981 */ /* 0x000ea4000c1e1900 */
[----:B---3--:R-:W-:Y:S02]  /*2770*/  FFMA R26, R11, UR10, R26 ;  /* 0x0000000a0b1a7c23 */ /* 0x008fe4000800001a */
[----:B------:R-:W3:Y:S02]  /*2780*/  LDG.E R11, desc[UR4][R14.64+0x34] ;  /* 0x000034040e0b7981 */ /* 0x000ee4000c1e1900 */
[----:B----4-:R-:W-:Y:S01]  /*2790*/  FFMA R25, R13, UR11, R26 ;  /* 0x0000000b0d197c23 */ /* 0x010fe2000800001a */
[----:B------:R-:W4:Y:S01]  /*27a0*/  LDCU.128 UR8, c[0x3][0x400] ;  /* 0x00c08000ff0877ac */ /* 0x000f220008000c00 */
[----:B------:R-:W3:Y:S02]  /*27b0*/  LDG.E R13, desc[UR4][R14.64+0x38] ;  /* 0x000038040e0d7981 */ /* 0x000ee4000c1e1900 */
[----:B-1----:R-:W-:-:S02]  /*27c0*/  FFMA R26, R18, UR12, R25 ;  /* 0x0000000c121a7c23 */ /* 0x002fc40008000019 */
[----:B------:R-:W3:Y:S02]  /*27d0*/  LDG.E R18, desc[UR4][R14.64+0x3c] ;  /* 0x00003c040e127981 */ /* 0x000ee4000c1e1900 */
[----:B------:R-:W-:Y:S02]  /*27e0*/  FFMA R26, R19, UR13, R26 ;  /* 0x0000000d131a7c23 */ /* 0x000fe4000800001a */
[----:B------:R1:W3:Y:S02]  /*27f0*/  LDG.E R25, desc[UR4][R14.64+0x40] ;  /* 0x000040040e197981 */ /* 0x0002e4000c1e1900 */
[----:B------:R-:W-:Y:S02]  /*2800*/  FFMA R27, R21, UR14, R26 ;  /* 0x0000000e151b7c23 */ /* 0x000fe4000800001a */
[----:B------:R-:W3:Y:S02]  /*2810*/  LDG.E R19, desc[UR4][R2.64] ;  /* 0x0000000402137981 */ /* 0x000ee4000c1e1900 */
[----:B-----5:R-:W-:Y:S01]  /*2820*/  FFMA R27, R20, UR15, R27 ;  /* 0x0000000f141b7c23 */ /* 0x020fe2000800001b */
[----:B------:R-:W5:Y:S01]  /*2830*/  LDCU.128 UR12, c[0x3][0x410] ;  /* 0x00c08200ff0c77ac */ /* 0x000f620008000c00 */
[----:B------:R-:W3:Y:S02]  /*2840*/  LDG.E R21, desc[UR4][R2.64+0x4] ;  /* 0x0000040402157981 */ /* 0x000ee4000c1e1900 */
[----:B----4-:R-:W-:-:S02]  /*2850*/  FFMA R26, R24, UR8, R27 ;  /* 0x00000008181a7c23 */ /* 0x010fc4000800001b */
[----:B------:R-:W4:Y:S02]  /*2860*/  LDG.E R20, desc[UR4][R2.64+0x8] ;  /* 0x0000080402147981 */ /* 0x000f24000c1e1900 */
[----:B------:R-:W-:Y:S02]  /*2870*/  FFMA R23, R23, UR9, R26 ;  /* 0x0000000917177c23 */ /* 0x000fe4000800001a */
[----:B------:R-:W4:Y:S02]  /*2880*/  LDG.E R24, desc[UR4][R2.64+0xc] ;  /* 0x00000c0402187981 */ /* 0x000f24000c1e1900 */
[----:B------:R-:W-:Y:S02]  /*2890*/  FFMA R26, R4, UR10, R23 ;  /* 0x0000000a041a7c23 */ /* 0x000fe40008000017 */
[----:B------:R-:W4:Y:S02]  /*28a0*/  LDG.E R14, desc[UR4][R2.64+0x10] ;  /* 0x00001004020e7981 */ /* 0x000f24000c1e1900 */
[----:B-1----:R-:W-:Y:S01]  /*28b0*/  FFMA R15, R5, UR11, R26 ;  /* 0x0000000b050f7c23 */ /* 0x002fe2000800001a */
[----:B------:R-:W1:Y:S01]  /*28c0*/  LDCU.128 UR8, c[0x3][0x420] ;  /* 0x00c08400ff0877ac */ /* 0x000e620008000c00 */
[----:B------:R-:W4:Y:S04]  /*28d0*/  LDG.E R4, desc[UR4][R2.64+0x14] ;  /* 0x0000140402047981 */ /* 0x000f28000c1e1900 */
[----:B------:R-:W4:Y:S01]  /*28e0*/  LDG.E R5, desc[UR4][R2.64+0x18] ;  /* 0x0000180402057981 */ /* 0x000f22000c1e1900 */
[----:B-----5:R-:W-:-:S03]  /*28f0*/  FFMA R26, R6, UR12, R15 ;  /* 0x0000000c061a7c23 */ /* 0x020fc6000800000f */
[----:B------:R-:W5:Y:S01]  /*2900*/  LDG.E R15, desc[UR4][R2.64+0x1c] ;  /* 0x00001c04020f7981 */ /* 0x000f62000c1e1900 */
[----:B------:R-:W-:-:S03]  /*2910*/  FFMA R23, R7, UR13, R26 ;  /* 0x0000000d07177c23 */ /* 0x000fc6000800001a */
        /* <DEDUP_REMOVED lines=9> */
[----:B------:R-:W5:Y:S01]  /*29b0*/  LDG.E R16, desc[UR4][R2.64+0x30] ;  /* 0x0000300402107981 */ /* 0x000f62000c1e1900 */
[----:B------:R-:W-:-:S03]  /*29c0*/  FFMA R27, R22, UR10, R23 ;  /* 0x0000000a161b7c23 */ /* 0x000fc60008000017 */
[----:B------:R-:W5:Y:S04]  /*29d0*/  LDG.E R17, desc[UR4][R2.64+0x34] ;  /* 0x0000340402117981 */ /* 0x000f68000c1e1900 */
[----:B------:R-:W5:Y:S04]  /*29e0*/  LDG.E R23, desc[UR4][R2.64+0x38] ;  /* 0x0000380402177981 */ /* 0x000f68000c1e1900 */
[----:B------:R-:W5:Y:S04]  /*29f0*/  LDG.E R22, desc[UR4][R2.64+0x3c] ;  /* 0x00003c0402167981 */ /* 0x000f68000c1e1900 */
[----:B------:R1:W0:Y:S02]  /*2a00*/  LDG.E R26, desc[UR4][R2.64+0x40] ;  /* 0x00004004021a7981 */ /* 0x000224000c1e1900 */
[----:B-1----:R-:W1:Y:S02]  /*2a10*/  LDC R3, c[0x0][0x398] ;  /* 0x0000e600ff037b82 */ /* 0x002e640000000800 */
[----:B-1----:R-:W1:Y:S01]  /*2a20*/  MUFU.RCP R2, R3 ;  /* 0x0000000300027308 */ /* 0x002e620000001000 */
[----:B------:R-:W-:Y:S01]  /*2a30*/  BSSY.RECONVERGENT B0, `(.L_x_20) ;  /* 0x0000025000007945 */ /* 0x000fe20003800200 */
[----:B--2---:R-:W-:Y:S01]  /*2a40*/  FFMA R0, R0, UR11, R27 ;  /* 0x0000000b00007c23 */ /* 0x004fe2000800001b */
[----:B------:R-:W2:Y:S03]  /*2a50*/  LDCU.128 UR8, c[0x3][0x440] ;  /* 0x00c08800ff0877ac */ /* 0x000ea60008000c00 */
[----:B---3--:R-:W-:-:S04]  /*2a60*/  FFMA R0, R11, UR12, R0 ;  /* 0x0000000c0b007c23 */ /* 0x008fc80008000000 */
[----:B------:R-:W-:-:S04]  /*2a70*/  FFMA R13, R13, UR13, R0 ;  /* 0x0000000d0d0d7c23 */ /* 0x000fc80008000000 */
[----:B------:R-:W-:-:S04]  /*2a80*/  FFMA R18, R18, UR14, R13 ;  /* 0x0000000e12127c23 */ /* 0x000fc8000800000d */
[----:B------:R-:W-:Y:S01]  /*2a90*/  FFMA R0, R25, UR15, R18 ;  /* 0x0000000f19007c23 */ /* 0x000fe20008000012 */
[----:B------:R-:W3:Y:S03]  /*2aa0*/  LDCU.128 UR12, c[0x3][0x450] ;  /* 0x00c08a00ff0c77ac */ /* 0x000ee60008000c00 */
[----:B--2---:R-:W-:-:S04]  /*2ab0*/  FFMA R0, R19, UR8, R0 ;  /* 0x0000000813007c23 */ /* 0x004fc80008000000 */
[----:B------:R-:W-:-:S04]  /*2ac0*/  FFMA R21, R21, UR9, R0 ;  /* 0x0000000915157c23 */ /* 0x000fc80008000000 */
[----:B----4-:R-:W-:-:S04]  /*2ad0*/  FFMA R21, R20, UR10, R21 ;  /* 0x0000000a14157c23 */ /* 0x010fc80008000015 */
[----:B------:R-:W-:Y:S01]  /*2ae0*/  FFMA R21, R24, UR11, R21 ;  /* 0x0000000b18157c23 */ /* 0x000fe20008000015 */
[----:B------:R-:W2:Y:S03]  /*2af0*/  LDCU.128 UR8, c[0x3][0x460] ;  /* 0x00c08c00ff0877ac */ /* 0x000ea60008000c00 */
[----:B---3--:R-:W-:-:S04]  /*2b00*/  FFMA R21, R14, UR12, R21 ;  /* 0x0000000c0e157c23 */ /* 0x008fc80008000015 */
[----:B------:R-:W-:-:S04]  /*2b10*/  FFMA R4, R4, UR13, R21 ;  /* 0x0000000d04047c23 */ /* 0x000fc80008000015 */
[----:B------:R-:W-:-:S04]  /*2b20*/  FFMA R4, R5, UR14, R4 ;  /* 0x0000000e05047c23 */ /* 0x000fc80008000004 */
[----:B-----5:R-:W-:Y:S01]  /*2b30*/  FFMA R15, R15, UR15, R4 ;  /* 0x0000000f0f0f7c23 */ /* 0x020fe20008000004 */
[----:B------:R-:W3:Y:S03]  /*2b40*/  LDCU.128 UR12, c[0x3][0x470] ;  /* 0x00c08e00ff0c77ac */ /* 0x000ee60008000c00 */
[----:B--2---:R-:W-:-:S04]  /*2b50*/  FFMA R6, R6, UR8, R15 ;  /* 0x0000000806067c23 */ /* 0x004fc8000800000f */
[----:B------:R-:W-:-:S04]  /*2b60*/  FFMA R7, R7, UR9, R6 ;  /* 0x0000000907077c23 */ /* 0x000fc80008000006 */
[----:B------:R-:W-:-:S04]  /*2b70*/  FFMA R7, R10, UR10, R7 ;  /* 0x0000000a0a077c23 */ /* 0x000fc80008000007 */
[----:B------:R-:W-:-:S04]  /*2b80*/  FFMA R7, R12, UR11, R7 ;  /* 0x0000000b0c077c23 */ /* 0x000fc80008000007 */
[----:B---3--:R-:W-:-:S04]  /*2b90*/  FFMA R16, R16, UR12, R7 ;  /* 0x0000000c10107c23 */ /* 0x008fc80008000007 */
[----:B------:R-:W-:-:S04]  /*2ba0*/  FFMA R16, R17, UR13, R16 ;  /* 0x0000000d11107c23 */ /* 0x000fc80008000010 */
[----:B------:R-:W-:-:S04]  /*2bb0*/  FFMA R23, R23, UR14, R16 ;  /* 0x0000000e17177c23 */ /* 0x000fc80008000010 */
[----:B------:R-:W-:-:S04]  /*2bc0*/  FFMA R23, R22, UR15, R23 ;  /* 0x0000000f16177c23 */ /* 0x000fc80008000017 */
[----:B0-----:R-:W-:Y:S01]  /*2bd0*/  FFMA R0, R26, UR6, R23 ;  /* 0x000000061a007c23 */ /* 0x001fe20008000017 */
[----:B-1----:R-:W-:-:S03]  /*2be0*/  FFMA R5, R2, -R3, 1 ;  /* 0x3f80000002057423 */ /* 0x002fc60000000803 */
[----:B------:R-:W0:Y:S01]  /*2bf0*/  FCHK P0, R0, R3 ;  /* 0x0000000300007302 */ /* 0x000e220000000000 */
[----:B------:R-:W-:-:S04]  /*2c00*/  FFMA R5, R2, R5, R2 ;  /* 0x0000000502057223 */ /* 0x000fc80000000002 */
[----:B------:R-:W-:-:S04]  /*2c10*/  FFMA R2, R0, R5, RZ ;  /* 0x0000000500027223 */ /* 0x000fc800000000ff */
[----:B------:R-:W-:-:S04]  /*2c20*/  FFMA R4, R2, -R3, R0 ;  /* 0x8000000302047223 */ /* 0x000fc80000000000 */
[----:B------:R-:W-:Y:S01]  /*2c30*/  FFMA R5, R5, R4, R2 ;  /* 0x0000000405057223 */ /* 0x000fe20000000002 */
[----:B0-----:R-:W-:Y:S06]  /*2c40*/  @!P0 BRA `(.L_x_21) ;  /* 0x00000000000c8947 */ /* 0x001fec0003800000 */
[----:B------:R-:W-:-:S07]  /*2c50*/  MOV R2, 0x2c70 ;  /* 0x00002c7000027802 */ /* 0x000fce0000000f00 */
[----:B------:R-:W-:Y:S05]  /*2c60*/  CALL.REL.NOINC `($__internal_1_$__cuda_sm3x_div_rn_noftz_f32_slowpath) ;  /* 0x00000000001c7944 */ /* 0x000fea0003c00000 */
[----:B------:R-:W-:-:S07]  /*2c70*/  MOV R5, R0 ;  /* 0x0000000000057202 */ /* 0x000fce0000000f00 */
.L_x_21:
[----:B------:R-:W-:Y:S05]  /*2c80*/  BSYNC.RECONVERGENT B0 ;  /* 0x0000000000007941 */ /* 0x000fea0003800200 */
.L_x_20:
[----:B------:R-:W0:Y:S01]  /*2c90*/  LDC.64 R2, c[0x0][0x380] ;  /* 0x0000e000ff027b82 */ /* 0x000e220000000a00 */
[----:B------:R-:W-:-:S04]  /*2ca0*/  IMAD R9, R8, 0x1800, R9 ;  /* 0x0000180008097824 */ /* 0x000fc800078e0209 */
[----:B0-----:R-:W-:-:S05]  /*2cb0*/  IMAD.WIDE R2, R9, 0x4, R2 ;  /* 0x0000000409027825 */ /* 0x001fca00078e0202 */
[----:B------:R-:W-:Y:S01]  /*2cc0*/  STG.E desc[UR4][R2.64], R5 ;  /* 0x0000000502007986 */ /* 0x000fe2000c101904 */
[----:B------:R-:W-:Y:S05]  /*2cd0*/  EXIT ;  /* 0x000000000000794d */ /* 0x000fea0003800000 */
        .weak           $__internal_1_$__cuda_sm3x_div_rn_noftz_f32_slowpath
        .type           $__internal_1_$__cuda_sm3x_div_rn_noftz_f32_slowpath,@function
        .size           $__internal_1_$__cuda_sm3x_div_rn_noftz_f32_slowpath,(.L_x_35 - $__internal_1_$__cuda_sm3x_div_rn_noftz_f32_slowpath)
$__internal_1_$__cuda_sm3x_div_rn_noftz_f32_slowpath:
[----:B------:R-:W0:Y:S01]  /*2ce0*/  LDC R3, c[0x0][0x398] ;  /* 0x0000e600ff037b82 */ /* 0x000e220000000800 */
[----:B------:R-:W-:Y:S01]  /*2cf0*/  SHF.R.U32.HI R4, RZ, 0x17, R0 ;  /* 0x00000017ff047819 */ /* 0x000fe20000011600 */
[----:B------:R-:W1:Y:S01]  /*2d00*/  LDCU UR6, c[0x0][0x398] ;  /* 0x00007300ff0677ac */ /* 0x000e620008000800 */
[----:B------:R-:W-:Y:S01]  /*2d10*/  BSSY.RECONVERGENT B1, `(.L_x_22) ;  /* 0x0000064000017945 */ /* 0x000fe20003800200 */
[----:B------:R-:W-:Y:S02]  /*2d20*/  MOV R6, R0 ;  /* 0x0000000000067202 */ /* 0x000fe40000000f00 */
[----:B------:R-:W-:-:S04]  /*2d30*/  LOP3.LUT R4, R4, 0xff, RZ, 0xc0, !PT ;  /* 0x000000ff04047812 */ /* 0x000fc800078ec0ff */
[----:B------:R-:W-:Y:S02]  /*2d40*/  IADD3 R11, PT, PT, R4, -0x1, RZ ;  /* 0xffffffff040b7810 */ /* 0x000fe40007ffe0ff */
[----:B-1----:R-:W-:Y:S02]  /*2d50*/  MOV R7, UR6 ;  /* 0x0000000600077c02 */ /* 0x002fe40008000f00 */
[----:B0-----:R-:W-:-:S04]  /*2d60*/  SHF.R.U32.HI R5, RZ, 0x17, R3 ;  /* 0x00000017ff057819 */ /* 0x001fc80000011603 */
[----:B------:R-:W-:-:S04]  /*2d70*/  LOP3.LUT R5, R5, 0xff, RZ, 0xc0, !PT ;  /* 0x000000ff05057812 */ /* 0x000fc800078ec0ff */
[----:B------:R-:W-:-:S04]  /*2d80*/  IADD3 R12, PT, PT, R5, -0x1, RZ ;  /* 0xffffffff050c7810 */ /* 0x000fc80007ffe0ff */
[----:B------:R-:W-:-:S04]  /*2d90*/  ISETP.GT.U32.AND P0, PT, R12, 0xfd, PT ;  /* 0x000000fd0c00780c */ /* 0x000fc80003f04070 */
        /* <DEDUP_REMOVED lines=9> */
[C---:B------:R-:W-:Y:S02]  /*2e30*/  FSETP.NEU.FTZ.AND P2, PT, |R0|.reuse, +INF , PT ;  /* 0x7f8000000000780b */ /* 0x040fe40003f5d200 */
        /* <DEDUP_REMOVED lines=16> */
.L_x_23:
[----:B------:R-:W-:Y:S01]  /*2f40*/  LEA R0, R5, 0xc0800000, 0x17 ;  /* 0xc080000005007811 */ /* 0x000fe200078eb8ff */
[----:B------:R-:W-:Y:S01]  /*2f50*/  BSSY.RECONVERGENT B2, `(.L_x_28) ;  /* 0x0000036000027945 */ /* 0x000fe20003800200 */
[----:B------:R-:W-:Y:S02]  /*2f60*/  IADD3 R4, PT, PT, R4, -0x7f, RZ ;  /* 0xffffff8104047810 */ /* 0x000fe40007ffe0ff */
[----:B------:R-:W-:Y:S02]  /*2f70*/  IADD3 R7, PT, PT, -R0, R7, RZ ;  /* 0x0000000700077210 */ /* 0x000fe40007ffe1ff */
[C---:B------:R-:W-:Y:S01]  /*2f80*/  IADD3 R5, PT, PT, R4.reuse, 0x7f, -R5 ;  /* 0x0000007f04057810 */ /* 0x040fe20007ffe805 */
[----:B------:R-:W-:Y:S01]  /*2f90*/  IMAD R0, R4, -0x800000, R6 ;  /* 0xff80000004007824 */ /* 0x000fe200078e0206 */
[----:B------:R-:W0:Y:S01]  /*2fa0*/  MUFU.RCP R3, R7 ;  /* 0x0000000700037308 */ /* 0x000e220000001000 */
[----:B------:R-:W-:Y:S01]  /*2fb0*/  FADD.FTZ R11, -R7, -RZ ;  /* 0x800000ff070b7221 */ /* 0x000fe20000010100 */
[----:B------:R-:W-:-:S03]  /*2fc0*/  IADD3 R5, PT, PT, R5, R10, RZ ;  /* 0x0000000a05057210 */ /* 0x000fc60007ffe0ff */
[----:B0-----:R-:W-:-:S04]  /*2fd0*/  FFMA R12, R3, R11, 1 ;  /* 0x3f800000030c7423 */ /* 0x001fc8000000000b */
        /* <DEDUP_REMOVED lines=20> */
[CCC-:B------:R-:W-:Y:S01]  /*3120*/  FFMA.RM R4, R12.reuse, R6.reuse, R13.reuse ;  /* 0x000000060c047223 */ /* 0x1c0fe2000000400d */
[C---:B------:R-:W-:Y:S02]  /*3130*/  ISETP.NE.AND P2, PT, R7.reuse, RZ, PT ;  /* 0x000000ff0700720c */ /* 0x040fe40003f45270 */
[----:B------:R-:W-:Y:S02]  /*3140*/  ISETP.NE.AND P1, PT, R7, RZ, PT ;  /* 0x000000ff0700720c */ /* 0x000fe40003f25270 */
[----:B------:R-:W-:Y:S01]  /*3150*/  LOP3.LUT R5, R3, 0x7fffff, RZ, 0xc0, !PT ;  /* 0x007fffff03057812 */ /* 0x000fe200078ec0ff */
[----:B------:R-:W-:Y:S01]  /*3160*/  FFMA.RP R3, R12, R6, R13 ;  /* 0x000000060c037223 */ /* 0x000fe2000000800d */
[----:B------:R-:W-:Y:S02]  /*3170*/  IADD3 R6, PT, PT, R7, 0x20, RZ ;  /* 0x0000002007067810 */ /* 0x000fe40007ffe0ff */
[----:B------:R-:W-:-:S02]  /*3180*/  LOP3.LUT R5, R5, 0x800000, RZ, 0xfc, !PT ;  /* 0x0080000005057812 */ /* 0x000fc400078efcff */
[----:B------:R-:W-:Y:S02]  /*3190*/  IADD3 R7, PT, PT, -R7, RZ, RZ ;  /* 0x000000ff07077210 */ /* 0x000fe40007ffe1ff */
[----:B------:R-:W-:Y:S02]  /*31a0*/  SHF.L.U32 R6, R5, R6, RZ ;  /* 0x0000000605067219 */ /* 0x000fe400000006ff */
[----:B------:R-:W-:Y:S02]  /*31b0*/  FSETP.NEU.FTZ.AND P0, PT, R3, R4, PT ;  /* 0x000000040300720b */ /* 0x000fe40003f1d000 */
[----:B------:R-:W-:Y:S02]  /*31c0*/  SEL R4, R7, RZ, P2 ;  /* 0x000000ff07047207 */ /* 0x000fe40001000000 */
[----:B------:R-:W-:Y:S02]  /*31d0*/  ISETP.NE.AND P1, PT, R6, RZ, P1 ;  /* 0x000000ff0600720c */ /* 0x000fe40000f25270 */
[----:B------:R-:W-:-:S02]  /*31e0*/  SHF.R.U32.HI R4, RZ, R4, R5 ;  /* 0x00000004ff047219 */ /* 0x000fc40000011605 */
[----:B------:R-:W-:Y:S02]  /*31f0*/  PLOP3.LUT P0, PT, P0, P1, PT, 0xf8, 0x8f ;  /* 0x00000000008f781c */ /* 0x000fe40000703f70 */
[----:B------:R-:W-:Y:S02]  /*3200*/  SHF.R.U32.HI R6, RZ, 0x1, R4 ;  /* 0x00000001ff067819 */ /* 0x000fe40000011604 */
[----:B------:R-:W-:-:S04]  /*3210*/  SEL R3, RZ, 0x1, !P0 ;  /* 0x00000001ff037807 */ /* 0x000fc80004000000 */
[----:B------:R-:W-:-:S04]  /*3220*/  LOP3.LUT R3, R3, 0x1, R6, 0xf8, !PT ;  /* 0x0000000103037812 */ /* 0x000fc800078ef806 */
[----:B------:R-:W-:-:S04]  /*3230*/  LOP3.LUT R3, R3, R4, RZ, 0xc0, !PT ;  /* 0x0000000403037212 */ /* 0x000fc800078ec0ff */
[----:B------:R-:W-:-:S04]  /*3240*/  IADD3 R3, PT, PT, R6, R3, RZ ;  /* 0x0000000306037210 */ /* 0x000fc80007ffe0ff */
[----:B------:R-:W-:Y:S01]  /*3250*/  LOP3.LUT R0, R3, R0, RZ, 0xfc, !PT ;  /* 0x0000000003007212 */ /* 0x000fe200078efcff */
[----:B------:R-:W-:Y:S06]  /*3260*/  BRA `(.L_x_31) ;  /* 0x0000000000107947 */ /* 0x000fec0003800000 */
.L_x_30:
[----:B------:R-:W-:-:S04]  /*3270*/  LOP3.LUT R0, R0, 0x80000000, RZ, 0xc0, !PT ;  /* 0x8000000000007812 */ /* 0x000fc800078ec0ff */
[----:B------:R-:W-:Y:S01]  /*3280*/  LOP3.LUT R0, R0, 0x7f800000, RZ, 0xfc, !PT ;  /* 0x7f80000000007812 */ /* 0x000fe200078efcff */
[----:B------:R-:W-:Y:S06]  /*3290*/  BRA `(.L_x_31) ;  /* 0x0000000000047947 */ /* 0x000fec0003800000 */
.L_x_29:
[----:B------:R-:W-:-:S07]  /*32a0*/  LEA R0, R5, R0, 0x17 ;  /* 0x0000000005007211 */ /* 0x000fce00078eb8ff */
.L_x_31:
[----:B------:R-:W-:Y:S05]  /*32b0*/  BSYNC.RECONVERGENT B2 ;  /* 0x0000000000027941 */ /* 0x000fea0003800200 */
.L_x_28:
[----:B------:R-:W-:Y:S05]  /*32c0*/  BRA `(.L_x_32) ;  /* 0x0000000000207947 */ /* 0x000fea0003800000 */
.L_x_27:
[----:B------:R-:W-:-:S04]  /*32d0*/  LOP3.LUT R0, R7, 0x80000000, R6, 0x48, !PT ;  /* 0x8000000007007812 */ /* 0x000fc800078e4806 */
[----:B------:R-:W-:Y:S01]  /*32e0*/  LOP3.LUT R0, R0, 0x7f800000, RZ, 0xfc, !PT ;  /* 0x7f80000000007812 */ /* 0x000fe200078efcff */
[----:B------:R-:W-:Y:S06]  /*32f0*/  BRA `(.L_x_32) ;  /* 0x0000000000147947 */ /* 0x000fec0003800000 */
.L_x_26:
[----:B------:R-:W-:Y:S01]  /*3300*/  LOP3.LUT R0, R7, 0x80000000, R6, 0x48, !PT ;  /* 0x8000000007007812 */ /* 0x000fe200078e4806 */
[----:B------:R-:W-:Y:S06]  /*3310*/  BRA `(.L_x_32) ;  /* 0x00000000000c7947 */ /* 0x000fec0003800000 */
.L_x_25:
[----:B------:R-:W0:Y:S01]  /*3320*/  MUFU.RSQ R0, -QNAN ;  /* 0xffc0000000007908 */ /* 0x000e220000001400 */
[----:B------:R-:W-:Y:S05]  /*3330*/  BRA `(.L_x_32) ;  /* 0x0000000000047947 */ /* 0x000fea0003800000 */
.L_x_24:
[----:B------:R-:W-:-:S07]  /*3340*/  FADD.FTZ R0, R0, R3 ;  /* 0x0000000300007221 */ /* 0x000fce0000010000 */
.L_x_32:
[----:B------:R-:W-:Y:S05]  /*3350*/  BSYNC.RECONVERGENT B1 ;  /* 0x0000000000017941 */ /* 0x000fea0003800200 */
.L_x_22:
[----:B------:R-:W-:-:S04]  /*3360*/  HFMA2 R3, -RZ, RZ, 0, 0 ;  /* 0x00000000ff037431 */ /* 0x000fc800000001ff */
[----:B0-----:R-:W-:Y:S05]  /*3370*/  RET.REL.NODEC R2 `(convolvution2d_kernel_naive) ;  /* 0xffffffcc02207950 */ /* 0x001fea0003c3ffff */
.L_x_33:
        /* <DEDUP_REMOVED lines=16> */
.L_x_35:


//--------------------- .nv.shared.convolvution2d_kernel --------------------------
	.section	.nv.shared.convolvution2d_kernel,"aw",@nobits
	.sectionflags	@""
	.align	4
.nv.shared.convolvution2d_kernel:
	.zero		11264


//--------------------- .nv.shared.reserved.0     --------------------------
	.section	.nv.shared.reserved.0,"aw",@nobits
	.weak		__nv_reservedSMEM_offset_0_alias
	.size		__nv_reservedSMEM_offset_0_alias, 0, 64
	.other		__nv_reservedSMEM_offset_0_alias,@"STO_CUDA_RESERVED_SHARED STV_DEFAULT"
__nv_reservedSMEM_offset_0_alias:
	.zero		0
	.zero		64


//--------------------- .nv.constant0.convolvution2d_kernel --------------------------
	.section	.nv.constant0.convolvution2d_kernel,"a",@progbits
	.sectionflags	@""
	.align	4
.nv.constant0.convolvution2d_kernel:
	.zero		924


//--------------------- .nv.constant0.convolvution2d_kernel_naive --------------------------
	.section	.nv.constant0.convolvution2d_kernel_naive,"a",@progbits
	.sectionflags	@""
	.align	4
.nv.constant0.convolvution2d_kernel_naive:
	.zero		924


//--------------------- SYMBOLS --------------------------

	.type		.nv.reservedSmem.offset0,@object
	.size		.nv.reservedSmem.offset0,0x4
	.type		.nv.reservedSmem.cap,@object
	.size		.nv.reservedSmem.cap,0x4
